//
// Generated by NVIDIA NVVM Compiler
//
// Compiler Build ID: CL-36424714
// Cuda compilation tools, release 13.0, V13.0.88
// Based on NVVM 20.0.0
//

.version 9.0
.target sm_100
.address_size 64

	// .globl	_Z10SAD_kernelP10BestResultPiS1_ii10ParametersS0_
// _ZZ10SAD_kernelP10BestResultPiS1_ii10ParametersS0_E11returnBlock has been demoted
// _ZZ10SAD_kernelP10BestResultPiS1_ii10ParametersS0_E12S_bestResult has been demoted

.visible .entry _Z10SAD_kernelP10BestResultPiS1_ii10ParametersS0_(
	.param .u64 .ptr .align 1 _Z10SAD_kernelP10BestResultPiS1_ii10ParametersS0__param_0,
	.param .u64 .ptr .align 1 _Z10SAD_kernelP10BestResultPiS1_ii10ParametersS0__param_1,
	.param .u64 .ptr .align 1 _Z10SAD_kernelP10BestResultPiS1_ii10ParametersS0__param_2,
	.param .u32 _Z10SAD_kernelP10BestResultPiS1_ii10ParametersS0__param_3,
	.param .u32 _Z10SAD_kernelP10BestResultPiS1_ii10ParametersS0__param_4,
	.param .align 8 .b8 _Z10SAD_kernelP10BestResultPiS1_ii10ParametersS0__param_5[40],
	.param .u64 .ptr .align 1 _Z10SAD_kernelP10BestResultPiS1_ii10ParametersS0__param_6
)
{
	.reg .pred 	%p<46>;
	.reg .b32 	%r<467>;
	.reg .b64 	%rd<71>;
	// demoted variable
	.shared .align 4 .b8 _ZZ10SAD_kernelP10BestResultPiS1_ii10ParametersS0_E11returnBlock[4096];
	// demoted variable
	.shared .align 4 .b8 _ZZ10SAD_kernelP10BestResultPiS1_ii10ParametersS0_E12S_bestResult[512];
	ld.param.u64 	%rd5, [_Z10SAD_kernelP10BestResultPiS1_ii10ParametersS0__param_1];
	ld.param.u64 	%rd6, [_Z10SAD_kernelP10BestResultPiS1_ii10ParametersS0__param_2];
	ld.param.u32 	%r88, [_Z10SAD_kernelP10BestResultPiS1_ii10ParametersS0__param_3];
	ld.param.u32 	%r89, [_Z10SAD_kernelP10BestResultPiS1_ii10ParametersS0__param_4];
	ld.param.v2.u32 	{%r90, %r91}, [_Z10SAD_kernelP10BestResultPiS1_ii10ParametersS0__param_5+8];
	ld.param.v2.u32 	{%r94, %r95}, [_Z10SAD_kernelP10BestResultPiS1_ii10ParametersS0__param_5+24];
	cvta.to.global.u64 	%rd1, %rd6;
	cvta.to.global.u64 	%rd2, %rd5;
	mov.u32 	%r3, %tid.x;
	mov.u32 	%r4, %tid.y;
	mov.u32 	%r5, %ctaid.y;
	sub.s32 	%r6, %r5, %r94;
	mov.u32 	%r7, %ctaid.x;
	mov.u32 	%r98, %ntid.y;
	mul.lo.s32 	%r8, %r7, %r98;
	add.s32 	%r9, %r8, %r4;
	shl.b32 	%r99, %r4, 5;
	add.s32 	%r100, %r99, %r3;
	shl.b32 	%r101, %r100, 2;
	mov.u32 	%r102, _ZZ10SAD_kernelP10BestResultPiS1_ii10ParametersS0_E11returnBlock;
	add.s32 	%r10, %r102, %r101;
	mov.b32 	%r103, 0;
	st.shared.u32 	[%r10], %r103;
	setp.eq.s32 	%p1, %r95, 0;
	@%p1 bra 	$L__BB0_13;
	add.s32 	%r11, %r89, %r3;
	add.s32 	%r106, %r11, %r9;
	sub.s32 	%r12, %r106, %r94;
	setp.lt.u32 	%p2, %r95, 8;
	mov.b32 	%r465, 0;
	mov.u32 	%r461, %r465;
	@%p2 bra 	$L__BB0_4;
	and.b32  	%r108, %r95, -8;
	neg.s32 	%r454, %r108;
	add.s32 	%r109, %r4, %r3;
	add.s32 	%r110, %r109, %r89;
	add.s32 	%r111, %r110, %r8;
	add.s32 	%r112, %r5, %r88;
	sub.s32 	%r113, %r112, %r94;
	mul.lo.s32 	%r114, %r90, %r113;
	add.s32 	%r115, %r114, %r90;
	add.s32 	%r116, %r111, %r115;
	sub.s32 	%r453, %r116, %r94;
	add.s32 	%r117, %r113, 2;
	mad.lo.s32 	%r118, %r90, %r117, %r111;
	sub.s32 	%r452, %r118, %r94;
	add.s32 	%r119, %r113, 3;
	mad.lo.s32 	%r120, %r90, %r119, %r111;
	sub.s32 	%r451, %r120, %r94;
	add.s32 	%r121, %r113, 4;
	mad.lo.s32 	%r122, %r90, %r121, %r111;
	sub.s32 	%r450, %r122, %r94;
	add.s32 	%r123, %r113, 5;
	mad.lo.s32 	%r124, %r90, %r123, %r111;
	sub.s32 	%r449, %r124, %r94;
	add.s32 	%r125, %r113, 6;
	mad.lo.s32 	%r126, %r90, %r125, %r111;
	sub.s32 	%r448, %r126, %r94;
	add.s32 	%r127, %r113, 7;
	mad.lo.s32 	%r128, %r90, %r127, %r111;
	sub.s32 	%r447, %r128, %r94;
	add.s32 	%r129, %r111, %r114;
	sub.s32 	%r446, %r129, %r94;
	mul.lo.s32 	%r130, %r90, %r88;
	add.s32 	%r131, %r130, %r90;
	add.s32 	%r445, %r11, %r131;
	add.s32 	%r132, %r88, 2;
	mad.lo.s32 	%r444, %r90, %r132, %r11;
	add.s32 	%r133, %r88, 3;
	mad.lo.s32 	%r443, %r90, %r133, %r11;
	add.s32 	%r134, %r88, 4;
	mad.lo.s32 	%r442, %r90, %r134, %r11;
	add.s32 	%r135, %r88, 5;
	mad.lo.s32 	%r441, %r90, %r135, %r11;
	add.s32 	%r136, %r88, 6;
	mad.lo.s32 	%r440, %r90, %r136, %r11;
	add.s32 	%r137, %r88, 7;
	mad.lo.s32 	%r439, %r90, %r137, %r11;
	add.s32 	%r438, %r11, %r130;
	mov.b32 	%r465, 0;
$L__BB0_3:
	.pragma "nounroll";
	and.b32  	%r461, %r95, -8;
	mul.wide.u32 	%rd7, %r438, 4;
	add.s64 	%rd8, %rd2, %rd7;
	ld.global.u32 	%r138, [%rd8];
	mul.wide.u32 	%rd9, %r446, 4;
	add.s64 	%rd10, %rd1, %rd9;
	ld.global.u32 	%r139, [%rd10];
	sub.s32 	%r140, %r138, %r139;
	abs.s32 	%r141, %r140;
	add.s32 	%r142, %r141, %r465;
	mul.wide.u32 	%rd11, %r445, 4;
	add.s64 	%rd12, %rd2, %rd11;
	ld.global.u32 	%r143, [%rd12];
	mul.wide.u32 	%rd13, %r453, 4;
	add.s64 	%rd14, %rd1, %rd13;
	ld.global.u32 	%r144, [%rd14];
	sub.s32 	%r145, %r143, %r144;
	abs.s32 	%r146, %r145;
	add.s32 	%r147, %r146, %r142;
	mul.wide.u32 	%rd15, %r444, 4;
	add.s64 	%rd16, %rd2, %rd15;
	ld.global.u32 	%r148, [%rd16];
	mul.wide.u32 	%rd17, %r452, 4;
	add.s64 	%rd18, %rd1, %rd17;
	ld.global.u32 	%r149, [%rd18];
	sub.s32 	%r150, %r148, %r149;
	abs.s32 	%r151, %r150;
	add.s32 	%r152, %r151, %r147;
	mul.wide.u32 	%rd19, %r443, 4;
	add.s64 	%rd20, %rd2, %rd19;
	ld.global.u32 	%r153, [%rd20];
	mul.wide.u32 	%rd21, %r451, 4;
	add.s64 	%rd22, %rd1, %rd21;
	ld.global.u32 	%r154, [%rd22];
	sub.s32 	%r155, %r153, %r154;
	abs.s32 	%r156, %r155;
	add.s32 	%r157, %r156, %r152;
	mul.wide.u32 	%rd23, %r442, 4;
	add.s64 	%rd24, %rd2, %rd23;
	ld.global.u32 	%r158, [%rd24];
	mul.wide.u32 	%rd25, %r450, 4;
	add.s64 	%rd26, %rd1, %rd25;
	ld.global.u32 	%r159, [%rd26];
	sub.s32 	%r160, %r158, %r159;
	abs.s32 	%r161, %r160;
	add.s32 	%r162, %r161, %r157;
	mul.wide.u32 	%rd27, %r441, 4;
	add.s64 	%rd28, %rd2, %rd27;
	ld.global.u32 	%r163, [%rd28];
	mul.wide.u32 	%rd29, %r449, 4;
	add.s64 	%rd30, %rd1, %rd29;
	ld.global.u32 	%r164, [%rd30];
	sub.s32 	%r165, %r163, %r164;
	abs.s32 	%r166, %r165;
	add.s32 	%r167, %r166, %r162;
	mul.wide.u32 	%rd31, %r440, 4;
	add.s64 	%rd32, %rd2, %rd31;
	ld.global.u32 	%r168, [%rd32];
	mul.wide.u32 	%rd33, %r448, 4;
	add.s64 	%rd34, %rd1, %rd33;
	ld.global.u32 	%r169, [%rd34];
	sub.s32 	%r170, %r168, %r169;
	abs.s32 	%r171, %r170;
	add.s32 	%r172, %r171, %r167;
	mul.wide.u32 	%rd35, %r439, 4;
	add.s64 	%rd36, %rd2, %rd35;
	ld.global.u32 	%r173, [%rd36];
	mul.wide.u32 	%rd37, %r447, 4;
	add.s64 	%rd38, %rd1, %rd37;
	ld.global.u32 	%r174, [%rd38];
	sub.s32 	%r175, %r173, %r174;
	abs.s32 	%r176, %r175;
	add.s32 	%r465, %r176, %r172;
	add.s32 	%r454, %r454, 8;
	shl.b32 	%r177, %r90, 3;
	add.s32 	%r453, %r453, %r177;
	add.s32 	%r452, %r452, %r177;
	add.s32 	%r451, %r451, %r177;
	add.s32 	%r450, %r450, %r177;
	add.s32 	%r449, %r449, %r177;
	add.s32 	%r448, %r448, %r177;
	add.s32 	%r447, %r447, %r177;
	add.s32 	%r446, %r446, %r177;
	add.s32 	%r445, %r445, %r177;
	add.s32 	%r444, %r444, %r177;
	add.s32 	%r443, %r443, %r177;
	add.s32 	%r442, %r442, %r177;
	add.s32 	%r441, %r441, %r177;
	add.s32 	%r440, %r440, %r177;
	add.s32 	%r439, %r439, %r177;
	add.s32 	%r438, %r438, %r177;
	setp.ne.s32 	%p3, %r454, 0;
	@%p3 bra 	$L__BB0_3;
$L__BB0_4:
	and.b32  	%r70, %r95, 7;
	setp.eq.s32 	%p4, %r70, 0;
	@%p4 bra 	$L__BB0_12;
	and.b32  	%r72, %r95, 3;
	setp.lt.u32 	%p5, %r70, 4;
	@%p5 bra 	$L__BB0_7;
	add.s32 	%r179, %r461, %r88;
	mad.lo.s32 	%r180, %r179, %r90, %r11;
	mul.wide.u32 	%rd39, %r180, 4;
	add.s64 	%rd40, %rd2, %rd39;
	ld.global.u32 	%r181, [%rd40];
	add.s32 	%r182, %r179, %r6;
	mad.lo.s32 	%r183, %r182, %r90, %r12;
	mul.wide.u32 	%rd41, %r183, 4;
	add.s64 	%rd42, %rd1, %rd41;
	ld.global.u32 	%r184, [%rd42];
	sub.s32 	%r185, %r181, %r184;
	abs.s32 	%r186, %r185;
	add.s32 	%r187, %r186, %r465;
	add.s32 	%r188, %r180, %r90;
	mul.wide.u32 	%rd43, %r188, 4;
	add.s64 	%rd44, %rd2, %rd43;
	ld.global.u32 	%r189, [%rd44];
	add.s32 	%r190, %r183, %r90;
	mul.wide.u32 	%rd45, %r190, 4;
	add.s64 	%rd46, %rd1, %rd45;
	ld.global.u32 	%r191, [%rd46];
	sub.s32 	%r192, %r189, %r191;
	abs.s32 	%r193, %r192;
	add.s32 	%r194, %r193, %r187;
	add.s32 	%r195, %r188, %r90;
	mul.wide.u32 	%rd47, %r195, 4;
	add.s64 	%rd48, %rd2, %rd47;
	ld.global.u32 	%r196, [%rd48];
	add.s32 	%r197, %r190, %r90;
	mul.wide.u32 	%rd49, %r197, 4;
	add.s64 	%rd50, %rd1, %rd49;
	ld.global.u32 	%r198, [%rd50];
	sub.s32 	%r199, %r196, %r198;
	abs.s32 	%r200, %r199;
	add.s32 	%r201, %r200, %r194;
	add.s32 	%r202, %r195, %r90;
	mul.wide.u32 	%rd51, %r202, 4;
	add.s64 	%rd52, %rd2, %rd51;
	ld.global.u32 	%r203, [%rd52];
	add.s32 	%r204, %r197, %r90;
	mul.wide.u32 	%rd53, %r204, 4;
	add.s64 	%rd54, %rd1, %rd53;
	ld.global.u32 	%r205, [%rd54];
	sub.s32 	%r206, %r203, %r205;
	abs.s32 	%r207, %r206;
	add.s32 	%r465, %r207, %r201;
	add.s32 	%r461, %r461, 4;
$L__BB0_7:
	setp.eq.s32 	%p6, %r72, 0;
	@%p6 bra 	$L__BB0_12;
	setp.eq.s32 	%p7, %r72, 1;
	@%p7 bra 	$L__BB0_10;
	add.s32 	%r209, %r461, %r88;
	mad.lo.s32 	%r210, %r209, %r90, %r11;
	mul.wide.u32 	%rd55, %r210, 4;
	add.s64 	%rd56, %rd2, %rd55;
	ld.global.u32 	%r211, [%rd56];
	add.s32 	%r212, %r209, %r6;
	mad.lo.s32 	%r213, %r212, %r90, %r12;
	mul.wide.u32 	%rd57, %r213, 4;
	add.s64 	%rd58, %rd1, %rd57;
	ld.global.u32 	%r214, [%rd58];
	sub.s32 	%r215, %r211, %r214;
	abs.s32 	%r216, %r215;
	add.s32 	%r217, %r216, %r465;
	add.s32 	%r218, %r210, %r90;
	mul.wide.u32 	%rd59, %r218, 4;
	add.s64 	%rd60, %rd2, %rd59;
	ld.global.u32 	%r219, [%rd60];
	add.s32 	%r220, %r213, %r90;
	mul.wide.u32 	%rd61, %r220, 4;
	add.s64 	%rd62, %rd1, %rd61;
	ld.global.u32 	%r221, [%rd62];
	sub.s32 	%r222, %r219, %r221;
	abs.s32 	%r223, %r222;
	add.s32 	%r465, %r223, %r217;
	add.s32 	%r461, %r461, 2;
$L__BB0_10:
	and.b32  	%r224, %r95, 1;
	setp.eq.b32 	%p8, %r224, 1;
	not.pred 	%p9, %p8;
	@%p9 bra 	$L__BB0_12;
	add.s32 	%r225, %r461, %r88;
	mad.lo.s32 	%r226, %r225, %r90, %r11;
	mul.wide.u32 	%rd63, %r226, 4;
	add.s64 	%rd64, %rd2, %rd63;
	ld.global.u32 	%r227, [%rd64];
	add.s32 	%r228, %r225, %r6;
	mad.lo.s32 	%r229, %r228, %r90, %r12;
	mul.wide.u32 	%rd65, %r229, 4;
	add.s64 	%rd66, %rd1, %rd65;
	ld.global.u32 	%r230, [%rd66];
	sub.s32 	%r231, %r227, %r230;
	abs.s32 	%r232, %r231;
	add.s32 	%r465, %r232, %r465;
$L__BB0_12:
	st.shared.u32 	[%r10], %r465;
$L__BB0_13:
	mov.u32 	%r466, %ntid.x;
	setp.lt.u32 	%p10, %r466, 2;
	@%p10 bra 	$L__BB0_17;
$L__BB0_14:
	shr.u32 	%r87, %r466, 1;
	setp.ge.u32 	%p11, %r3, %r87;
	@%p11 bra 	$L__BB0_16;
	shl.b32 	%r233, %r87, 2;
	add.s32 	%r234, %r10, %r233;
	ld.shared.u32 	%r235, [%r234];
	ld.shared.u32 	%r236, [%r10];
	add.s32 	%r237, %r236, %r235;
	st.shared.u32 	[%r10], %r237;
$L__BB0_16:
	bar.sync 	0;
	setp.gt.u32 	%p12, %r466, 3;
	mov.u32 	%r466, %r87;
	@%p12 bra 	$L__BB0_14;
$L__BB0_17:
	bar.sync 	0;
	setp.ne.s32 	%p13, %r3, 0;
	@%p13 bra 	$L__BB0_19;
	shl.b32 	%r238, %r4, 7;
	mov.u32 	%r239, _ZZ10SAD_kernelP10BestResultPiS1_ii10ParametersS0_E11returnBlock;
	add.s32 	%r240, %r239, %r238;
	ld.shared.u32 	%r241, [%r240];
	shl.b32 	%r242, %r4, 4;
	mov.u32 	%r243, _ZZ10SAD_kernelP10BestResultPiS1_ii10ParametersS0_E12S_bestResult;
	add.s32 	%r244, %r243, %r242;
	st.shared.u32 	[%r244+8], %r241;
	st.shared.u32 	[%r244], %r6;
	sub.s32 	%r245, %r9, %r94;
	st.shared.u32 	[%r244+4], %r245;
$L__BB0_19:
	bar.sync 	0;
	or.b32  	%r246, %r3, %r4;
	setp.ne.s32 	%p14, %r246, 0;
	@%p14 bra 	$L__BB0_21;
	ld.param.u64 	%rd70, [_Z10SAD_kernelP10BestResultPiS1_ii10ParametersS0__param_6];
	ld.shared.u32 	%r247, [_ZZ10SAD_kernelP10BestResultPiS1_ii10ParametersS0_E12S_bestResult+8];
	ld.shared.u32 	%r248, [_ZZ10SAD_kernelP10BestResultPiS1_ii10ParametersS0_E12S_bestResult];
	ld.shared.u32 	%r249, [_ZZ10SAD_kernelP10BestResultPiS1_ii10ParametersS0_E12S_bestResult+4];
	ld.shared.u32 	%r250, [_ZZ10SAD_kernelP10BestResultPiS1_ii10ParametersS0_E12S_bestResult+24];
	setp.lt.s32 	%p15, %r250, %r247;
	ld.shared.u32 	%r251, [_ZZ10SAD_kernelP10BestResultPiS1_ii10ParametersS0_E12S_bestResult+16];
	ld.shared.u32 	%r252, [_ZZ10SAD_kernelP10BestResultPiS1_ii10ParametersS0_E12S_bestResult+20];
	min.s32 	%r253, %r250, %r247;
	selp.b32 	%r254, %r252, %r249, %p15;
	selp.b32 	%r255, %r251, %r248, %p15;
	ld.shared.u32 	%r256, [_ZZ10SAD_kernelP10BestResultPiS1_ii10ParametersS0_E12S_bestResult+40];
	setp.lt.s32 	%p16, %r256, %r253;
	ld.shared.u32 	%r257, [_ZZ10SAD_kernelP10BestResultPiS1_ii10ParametersS0_E12S_bestResult+32];
	ld.shared.u32 	%r258, [_ZZ10SAD_kernelP10BestResultPiS1_ii10ParametersS0_E12S_bestResult+36];
	min.s32 	%r259, %r256, %r253;
	selp.b32 	%r260, %r258, %r254, %p16;
	selp.b32 	%r261, %r257, %r255, %p16;
	ld.shared.u32 	%r262, [_ZZ10SAD_kernelP10BestResultPiS1_ii10ParametersS0_E12S_bestResult+56];
	setp.lt.s32 	%p17, %r262, %r259;
	ld.shared.u32 	%r263, [_ZZ10SAD_kernelP10BestResultPiS1_ii10ParametersS0_E12S_bestResult+48];
	ld.shared.u32 	%r264, [_ZZ10SAD_kernelP10BestResultPiS1_ii10ParametersS0_E12S_bestResult+52];
	min.s32 	%r265, %r262, %r259;
	selp.b32 	%r266, %r264, %r260, %p17;
	selp.b32 	%r267, %r263, %r261, %p17;
	ld.shared.u32 	%r268, [_ZZ10SAD_kernelP10BestResultPiS1_ii10ParametersS0_E12S_bestResult+72];
	setp.lt.s32 	%p18, %r268, %r265;
	ld.shared.u32 	%r269, [_ZZ10SAD_kernelP10BestResultPiS1_ii10ParametersS0_E12S_bestResult+64];
	ld.shared.u32 	%r270, [_ZZ10SAD_kernelP10BestResultPiS1_ii10ParametersS0_E12S_bestResult+68];
	min.s32 	%r271, %r268, %r265;
	selp.b32 	%r272, %r270, %r266, %p18;
	selp.b32 	%r273, %r269, %r267, %p18;
	ld.shared.u32 	%r274, [_ZZ10SAD_kernelP10BestResultPiS1_ii10ParametersS0_E12S_bestResult+88];
	setp.lt.s32 	%p19, %r274, %r271;
	ld.shared.u32 	%r275, [_ZZ10SAD_kernelP10BestResultPiS1_ii10ParametersS0_E12S_bestResult+80];
	ld.shared.u32 	%r276, [_ZZ10SAD_kernelP10BestResultPiS1_ii10ParametersS0_E12S_bestResult+84];
	min.s32 	%r277, %r274, %r271;
	selp.b32 	%r278, %r276, %r272, %p19;
	selp.b32 	%r279, %r275, %r273, %p19;
	ld.shared.u32 	%r280, [_ZZ10SAD_kernelP10BestResultPiS1_ii10ParametersS0_E12S_bestResult+104];
	setp.lt.s32 	%p20, %r280, %r277;
	ld.shared.u32 	%r281, [_ZZ10SAD_kernelP10BestResultPiS1_ii10ParametersS0_E12S_bestResult+96];
	ld.shared.u32 	%r282, [_ZZ10SAD_kernelP10BestResultPiS1_ii10ParametersS0_E12S_bestResult+100];
	min.s32 	%r283, %r280, %r277;
	selp.b32 	%r284, %r282, %r278, %p20;
	selp.b32 	%r285, %r281, %r279, %p20;
	ld.shared.u32 	%r286, [_ZZ10SAD_kernelP10BestResultPiS1_ii10ParametersS0_E12S_bestResult+120];
	setp.lt.s32 	%p21, %r286, %r283;
	ld.shared.u32 	%r287, [_ZZ10SAD_kernelP10BestResultPiS1_ii10ParametersS0_E12S_bestResult+112];
	ld.shared.u32 	%r288, [_ZZ10SAD_kernelP10BestResultPiS1_ii10ParametersS0_E12S_bestResult+116];
	min.s32 	%r289, %r286, %r283;
	selp.b32 	%r290, %r288, %r284, %p21;
	selp.b32 	%r291, %r287, %r285, %p21;
	ld.shared.u32 	%r292, [_ZZ10SAD_kernelP10BestResultPiS1_ii10ParametersS0_E12S_bestResult+136];
	setp.lt.s32 	%p22, %r292, %r289;
	ld.shared.u32 	%r293, [_ZZ10SAD_kernelP10BestResultPiS1_ii10ParametersS0_E12S_bestResult+128];
	ld.shared.u32 	%r294, [_ZZ10SAD_kernelP10BestResultPiS1_ii10ParametersS0_E12S_bestResult+132];
	min.s32 	%r295, %r292, %r289;
	selp.b32 	%r296, %r294, %r290, %p22;
	selp.b32 	%r297, %r293, %r291, %p22;
	ld.shared.u32 	%r298, [_ZZ10SAD_kernelP10BestResultPiS1_ii10ParametersS0_E12S_bestResult+152];
	setp.lt.s32 	%p23, %r298, %r295;
	ld.shared.u32 	%r299, [_ZZ10SAD_kernelP10BestResultPiS1_ii10ParametersS0_E12S_bestResult+144];
	ld.shared.u32 	%r300, [_ZZ10SAD_kernelP10BestResultPiS1_ii10ParametersS0_E12S_bestResult+148];
	min.s32 	%r301, %r298, %r295;
	selp.b32 	%r302, %r300, %r296, %p23;
	selp.b32 	%r303, %r299, %r297, %p23;
	ld.shared.u32 	%r304, [_ZZ10SAD_kernelP10BestResultPiS1_ii10ParametersS0_E12S_bestResult+168];
	setp.lt.s32 	%p24, %r304, %r301;
	ld.shared.u32 	%r305, [_ZZ10SAD_kernelP10BestResultPiS1_ii10ParametersS0_E12S_bestResult+160];
	ld.shared.u32 	%r306, [_ZZ10SAD_kernelP10BestResultPiS1_ii10ParametersS0_E12S_bestResult+164];
	min.s32 	%r307, %r304, %r301;
	selp.b32 	%r308, %r306, %r302, %p24;
	selp.b32 	%r309, %r305, %r303, %p24;
	ld.shared.u32 	%r310, [_ZZ10SAD_kernelP10BestResultPiS1_ii10ParametersS0_E12S_bestResult+184];
	setp.lt.s32 	%p25, %r310, %r307;
	ld.shared.u32 	%r311, [_ZZ10SAD_kernelP10BestResultPiS1_ii10ParametersS0_E12S_bestResult+176];
	ld.shared.u32 	%r312, [_ZZ10SAD_kernelP10BestResultPiS1_ii10ParametersS0_E12S_bestResult+180];
	min.s32 	%r313, %r310, %r307;
	selp.b32 	%r314, %r312, %r308, %p25;
	selp.b32 	%r315, %r311, %r309, %p25;
	ld.shared.u32 	%r316, [_ZZ10SAD_kernelP10BestResultPiS1_ii10ParametersS0_E12S_bestResult+200];
	setp.lt.s32 	%p26, %r316, %r313;
	ld.shared.u32 	%r317, [_ZZ10SAD_kernelP10BestResultPiS1_ii10ParametersS0_E12S_bestResult+192];
	ld.shared.u32 	%r318, [_ZZ10SAD_kernelP10BestResultPiS1_ii10ParametersS0_E12S_bestResult+196];
	min.s32 	%r319, %r316, %r313;
	selp.b32 	%r320, %r318, %r314, %p26;
	selp.b32 	%r321, %r317, %r315, %p26;
	ld.shared.u32 	%r322, [_ZZ10SAD_kernelP10BestResultPiS1_ii10ParametersS0_E12S_bestResult+216];
	setp.lt.s32 	%p27, %r322, %r319;
	ld.shared.u32 	%r323, [_ZZ10SAD_kernelP10BestResultPiS1_ii10ParametersS0_E12S_bestResult+208];
	ld.shared.u32 	%r324, [_ZZ10SAD_kernelP10BestResultPiS1_ii10ParametersS0_E12S_bestResult+212];
	min.s32 	%r325, %r322, %r319;
	selp.b32 	%r326, %r324, %r320, %p27;
	selp.b32 	%r327, %r323, %r321, %p27;
	ld.shared.u32 	%r328, [_ZZ10SAD_kernelP10BestResultPiS1_ii10ParametersS0_E12S_bestResult+232];
	setp.lt.s32 	%p28, %r328, %r325;
	ld.shared.u32 	%r329, [_ZZ10SAD_kernelP10BestResultPiS1_ii10ParametersS0_E12S_bestResult+224];
	ld.shared.u32 	%r330, [_ZZ10SAD_kernelP10BestResultPiS1_ii10ParametersS0_E12S_bestResult+228];
	min.s32 	%r331, %r328, %r325;
	selp.b32 	%r332, %r330, %r326, %p28;
	selp.b32 	%r333, %r329, %r327, %p28;
	ld.shared.u32 	%r334, [_ZZ10SAD_kernelP10BestResultPiS1_ii10ParametersS0_E12S_bestResult+248];
	setp.lt.s32 	%p29, %r334, %r331;
	ld.shared.u32 	%r335, [_ZZ10SAD_kernelP10BestResultPiS1_ii10ParametersS0_E12S_bestResult+240];
	ld.shared.u32 	%r336, [_ZZ10SAD_kernelP10BestResultPiS1_ii10ParametersS0_E12S_bestResult+244];
	min.s32 	%r337, %r334, %r331;
	selp.b32 	%r338, %r336, %r332, %p29;
	selp.b32 	%r339, %r335, %r333, %p29;
	ld.shared.u32 	%r340, [_ZZ10SAD_kernelP10BestResultPiS1_ii10ParametersS0_E12S_bestResult+264];
	setp.lt.s32 	%p30, %r340, %r337;
	ld.shared.u32 	%r341, [_ZZ10SAD_kernelP10BestResultPiS1_ii10ParametersS0_E12S_bestResult+256];
	ld.shared.u32 	%r342, [_ZZ10SAD_kernelP10BestResultPiS1_ii10ParametersS0_E12S_bestResult+260];
	min.s32 	%r343, %r340, %r337;
	selp.b32 	%r344, %r342, %r338, %p30;
	selp.b32 	%r345, %r341, %r339, %p30;
	ld.shared.u32 	%r346, [_ZZ10SAD_kernelP10BestResultPiS1_ii10ParametersS0_E12S_bestResult+280];
	setp.lt.s32 	%p31, %r346, %r343;
	ld.shared.u32 	%r347, [_ZZ10SAD_kernelP10BestResultPiS1_ii10ParametersS0_E12S_bestResult+272];
	ld.shared.u32 	%r348, [_ZZ10SAD_kernelP10BestResultPiS1_ii10ParametersS0_E12S_bestResult+276];
	min.s32 	%r349, %r346, %r343;
	selp.b32 	%r350, %r348, %r344, %p31;
	selp.b32 	%r351, %r347, %r345, %p31;
	ld.shared.u32 	%r352, [_ZZ10SAD_kernelP10BestResultPiS1_ii10ParametersS0_E12S_bestResult+296];
	setp.lt.s32 	%p32, %r352, %r349;
	ld.shared.u32 	%r353, [_ZZ10SAD_kernelP10BestResultPiS1_ii10ParametersS0_E12S_bestResult+288];
	ld.shared.u32 	%r354, [_ZZ10SAD_kernelP10BestResultPiS1_ii10ParametersS0_E12S_bestResult+292];
	min.s32 	%r355, %r352, %r349;
	selp.b32 	%r356, %r354, %r350, %p32;
	selp.b32 	%r357, %r353, %r351, %p32;
	ld.shared.u32 	%r358, [_ZZ10SAD_kernelP10BestResultPiS1_ii10ParametersS0_E12S_bestResult+312];
	setp.lt.s32 	%p33, %r358, %r355;
	ld.shared.u32 	%r359, [_ZZ10SAD_kernelP10BestResultPiS1_ii10ParametersS0_E12S_bestResult+304];
	ld.shared.u32 	%r360, [_ZZ10SAD_kernelP10BestResultPiS1_ii10ParametersS0_E12S_bestResult+308];
	min.s32 	%r361, %r358, %r355;
	selp.b32 	%r362, %r360, %r356, %p33;
	selp.b32 	%r363, %r359, %r357, %p33;
	ld.shared.u32 	%r364, [_ZZ10SAD_kernelP10BestResultPiS1_ii10ParametersS0_E12S_bestResult+328];
	setp.lt.s32 	%p34, %r364, %r361;
	ld.shared.u32 	%r365, [_ZZ10SAD_kernelP10BestResultPiS1_ii10ParametersS0_E12S_bestResult+320];
	ld.shared.u32 	%r366, [_ZZ10SAD_kernelP10BestResultPiS1_ii10ParametersS0_E12S_bestResult+324];
	min.s32 	%r367, %r364, %r361;
	selp.b32 	%r368, %r366, %r362, %p34;
	selp.b32 	%r369, %r365, %r363, %p34;
	ld.shared.u32 	%r370, [_ZZ10SAD_kernelP10BestResultPiS1_ii10ParametersS0_E12S_bestResult+344];
	setp.lt.s32 	%p35, %r370, %r367;
	ld.shared.u32 	%r371, [_ZZ10SAD_kernelP10BestResultPiS1_ii10ParametersS0_E12S_bestResult+336];
	ld.shared.u32 	%r372, [_ZZ10SAD_kernelP10BestResultPiS1_ii10ParametersS0_E12S_bestResult+340];
	min.s32 	%r373, %r370, %r367;
	selp.b32 	%r374, %r372, %r368, %p35;
	selp.b32 	%r375, %r371, %r369, %p35;
	ld.shared.u32 	%r376, [_ZZ10SAD_kernelP10BestResultPiS1_ii10ParametersS0_E12S_bestResult+360];
	setp.lt.s32 	%p36, %r376, %r373;
	ld.shared.u32 	%r377, [_ZZ10SAD_kernelP10BestResultPiS1_ii10ParametersS0_E12S_bestResult+352];
	ld.shared.u32 	%r378, [_ZZ10SAD_kernelP10BestResultPiS1_ii10ParametersS0_E12S_bestResult+356];
	min.s32 	%r379, %r376, %r373;
	selp.b32 	%r380, %r378, %r374, %p36;
	selp.b32 	%r381, %r377, %r375, %p36;
	ld.shared.u32 	%r382, [_ZZ10SAD_kernelP10BestResultPiS1_ii10ParametersS0_E12S_bestResult+376];
	setp.lt.s32 	%p37, %r382, %r379;
	ld.shared.u32 	%r383, [_ZZ10SAD_kernelP10BestResultPiS1_ii10ParametersS0_E12S_bestResult+368];
	ld.shared.u32 	%r384, [_ZZ10SAD_kernelP10BestResultPiS1_ii10ParametersS0_E12S_bestResult+372];
	min.s32 	%r385, %r382, %r379;
	selp.b32 	%r386, %r384, %r380, %p37;
	selp.b32 	%r387, %r383, %r381, %p37;
	ld.shared.u32 	%r388, [_ZZ10SAD_kernelP10BestResultPiS1_ii10ParametersS0_E12S_bestResult+392];
	setp.lt.s32 	%p38, %r388, %r385;
	ld.shared.u32 	%r389, [_ZZ10SAD_kernelP10BestResultPiS1_ii10ParametersS0_E12S_bestResult+384];
	ld.shared.u32 	%r390, [_ZZ10SAD_kernelP10BestResultPiS1_ii10ParametersS0_E12S_bestResult+388];
	min.s32 	%r391, %r388, %r385;
	selp.b32 	%r392, %r390, %r386, %p38;
	selp.b32 	%r393, %r389, %r387, %p38;
	ld.shared.u32 	%r394, [_ZZ10SAD_kernelP10BestResultPiS1_ii10ParametersS0_E12S_bestResult+408];
	setp.lt.s32 	%p39, %r394, %r391;
	ld.shared.u32 	%r395, [_ZZ10SAD_kernelP10BestResultPiS1_ii10ParametersS0_E12S_bestResult+400];
	ld.shared.u32 	%r396, [_ZZ10SAD_kernelP10BestResultPiS1_ii10ParametersS0_E12S_bestResult+404];
	min.s32 	%r397, %r394, %r391;
	selp.b32 	%r398, %r396, %r392, %p39;
	selp.b32 	%r399, %r395, %r393, %p39;
	ld.shared.u32 	%r400, [_ZZ10SAD_kernelP10BestResultPiS1_ii10ParametersS0_E12S_bestResult+424];
	setp.lt.s32 	%p40, %r400, %r397;
	ld.shared.u32 	%r401, [_ZZ10SAD_kernelP10BestResultPiS1_ii10ParametersS0_E12S_bestResult+416];
	ld.shared.u32 	%r402, [_ZZ10SAD_kernelP10BestResultPiS1_ii10ParametersS0_E12S_bestResult+420];
	min.s32 	%r403, %r400, %r397;
	selp.b32 	%r404, %r402, %r398, %p40;
	selp.b32 	%r405, %r401, %r399, %p40;
	ld.shared.u32 	%r406, [_ZZ10SAD_kernelP10BestResultPiS1_ii10ParametersS0_E12S_bestResult+440];
	setp.lt.s32 	%p41, %r406, %r403;
	ld.shared.u32 	%r407, [_ZZ10SAD_kernelP10BestResultPiS1_ii10ParametersS0_E12S_bestResult+432];
	ld.shared.u32 	%r408, [_ZZ10SAD_kernelP10BestResultPiS1_ii10ParametersS0_E12S_bestResult+436];
	min.s32 	%r409, %r406, %r403;
	selp.b32 	%r410, %r408, %r404, %p41;
	selp.b32 	%r411, %r407, %r405, %p41;
	ld.shared.u32 	%r412, [_ZZ10SAD_kernelP10BestResultPiS1_ii10ParametersS0_E12S_bestResult+456];
	setp.lt.s32 	%p42, %r412, %r409;
	ld.shared.u32 	%r413, [_ZZ10SAD_kernelP10BestResultPiS1_ii10ParametersS0_E12S_bestResult+448];
	ld.shared.u32 	%r414, [_ZZ10SAD_kernelP10BestResultPiS1_ii10ParametersS0_E12S_bestResult+452];
	min.s32 	%r415, %r412, %r409;
	selp.b32 	%r416, %r414, %r410, %p42;
	selp.b32 	%r417, %r413, %r411, %p42;
	ld.shared.u32 	%r418, [_ZZ10SAD_kernelP10BestResultPiS1_ii10ParametersS0_E12S_bestResult+472];
	setp.lt.s32 	%p43, %r418, %r415;
	ld.shared.u32 	%r419, [_ZZ10SAD_kernelP10BestResultPiS1_ii10ParametersS0_E12S_bestResult+464];
	ld.shared.u32 	%r420, [_ZZ10SAD_kernelP10BestResultPiS1_ii10ParametersS0_E12S_bestResult+468];
	min.s32 	%r421, %r418, %r415;
	selp.b32 	%r422, %r420, %r416, %p43;
	selp.b32 	%r423, %r419, %r417, %p43;
	ld.shared.u32 	%r424, [_ZZ10SAD_kernelP10BestResultPiS1_ii10ParametersS0_E12S_bestResult+488];
	setp.lt.s32 	%p44, %r424, %r421;
	ld.shared.u32 	%r425, [_ZZ10SAD_kernelP10BestResultPiS1_ii10ParametersS0_E12S_bestResult+480];
	ld.shared.u32 	%r426, [_ZZ10SAD_kernelP10BestResultPiS1_ii10ParametersS0_E12S_bestResult+484];
	min.s32 	%r427, %r424, %r421;
	selp.b32 	%r428, %r426, %r422, %p44;
	selp.b32 	%r429, %r425, %r423, %p44;
	ld.shared.u32 	%r430, [_ZZ10SAD_kernelP10BestResultPiS1_ii10ParametersS0_E12S_bestResult+504];
	setp.lt.s32 	%p45, %r430, %r427;
	ld.shared.u32 	%r431, [_ZZ10SAD_kernelP10BestResultPiS1_ii10ParametersS0_E12S_bestResult+496];
	ld.shared.u32 	%r432, [_ZZ10SAD_kernelP10BestResultPiS1_ii10ParametersS0_E12S_bestResult+500];
	min.s32 	%r433, %r430, %r427;
	selp.b32 	%r434, %r432, %r428, %p45;
	selp.b32 	%r435, %r431, %r429, %p45;
	shl.b32 	%r436, %r5, 2;
	add.s32 	%r437, %r436, %r7;
	cvta.to.global.u64 	%rd67, %rd70;
	mul.wide.u32 	%rd68, %r437, 16;
	add.s64 	%rd69, %rd67, %rd68;
	st.global.u32 	[%rd69+8], %r433;
	st.global.u32 	[%rd69], %r435;
	st.global.u32 	[%rd69+4], %r434;
$L__BB0_21:
	ret;

}


// ===== COMPILED SASS (sm_100) =====

	.target	sm_100

	.elftype	@"ET_EXEC"


//--------------------- .note.nv.tkinfo           --------------------------
	.section	.note.nv.tkinfo,"",@"SHT_NOTE"
	.sectionflags	@"SHF_NOTE_NV_TKINFO"
	.tkinfo
        /*0018*/ 	.word	0x00000002
        /*0030*/ 	.string	""
        /*0030*/ 	.string	"ptxas"
        /*0030*/ 	.string	"Cuda compilation tools, release 13.0, V13.0.88"
        /*0030*/ 	.string	"Build cuda_13.0.r13.0/compiler.36424714_0"
        /*0030*/ 	.string	"-arch sm_100 -m 64 "



//--------------------- .note.nv.cuinfo           --------------------------
	.section	.note.nv.cuinfo,"",@"SHT_NOTE"
	.sectionflags	@"SHF_NOTE_NV_CUINFO"
        /*0018*/ 	.short	0x0002
        /*001a*/ 	.short	0x0064
        /*001c*/ 	.short	0x0082
	.zero		2


//--------------------- .nv.info                  --------------------------
	.section	.nv.info,"",@"SHT_CUDA_INFO"
	.align	4


	//----- nvinfo : EIATTR_REGCOUNT
	.align		4
        /*0000*/ 	.byte	0x04, 0x2f
        /*0002*/ 	.short	(.L_1 - .L_0)
	.align		4
.L_0:
        /*0004*/ 	.word	index@(_Z10SAD_kernelP10BestResultPiS1_ii10ParametersS0_)
        /*0008*/ 	.word	0x00000038


	//----- nvinfo : EIATTR_FRAME_SIZE
	.align		4
.L_1:
        /*000c*/ 	.byte	0x04, 0x11
        /*000e*/ 	.short	(.L_3 - .L_2)
	.align		4
.L_2:
        /*0010*/ 	.word	index@(_Z10SAD_kernelP10BestResultPiS1_ii10ParametersS0_)
        /*0014*/ 	.word	0x00000000


	//----- nvinfo : EIATTR_MIN_STACK_SIZE
	.align		4
.L_3:
        /*0018*/ 	.byte	0x04, 0x12
        /*001a*/ 	.short	(.L_5 - .L_4)
	.align		4
.L_4:
        /*001c*/ 	.word	index@(_Z10SAD_kernelP10BestResultPiS1_ii10ParametersS0_)
        /*0020*/ 	.word	0x00000000
.L_5:


//--------------------- .nv.compat                --------------------------
	.section	.nv.compat,"",@"SHT_CUDA_COMPAT_INFO"
	.align	4
        /*0000*/ 	.byte	0x02, 0x09, 0x00, 0x00, 0x02, 0x02, 0x01, 0x00, 0x02, 0x05, 0x05, 0x00, 0x03, 0x07, 0x01, 0x01
        /*0010*/ 	.byte	0x02, 0x03, 0x00, 0x00, 0x02, 0x06, 0x01, 0x00, 0x04, 0x0b, 0x08, 0x00, 0x09, 0x00, 0x00, 0x00
        /*0020*/ 	.byte	0x00, 0x00, 0x00, 0x00


//--------------------- .nv.info._Z10SAD_kernelP10BestResultPiS1_ii10ParametersS0_ --------------------------
	.section	.nv.info._Z10SAD_kernelP10BestResultPiS1_ii10ParametersS0_,"",@"SHT_CUDA_INFO"
	.sectionflags	@""
	.align	4


	//----- nvinfo : EIATTR_CUDA_API_VERSION
	.align		4
        /*0000*/ 	.byte	0x04, 0x37
        /*0002*/ 	.short	(.L_7 - .L_6)
.L_6:
        /*0004*/ 	.word	0x00000082


	//----- nvinfo : EIATTR_KPARAM_INFO
	.align		4
.L_7:
        /*0008*/ 	.byte	0x04, 0x17
        /*000a*/ 	.short	(.L_9 - .L_8)
.L_8:
        /*000c*/ 	.word	0x00000000
        /*0010*/ 	.short	0x0006
        /*0012*/ 	.short	0x0048
        /*0014*/ 	.byte	0x00, 0xf5, 0x21, 0x00


	//----- nvinfo : EIATTR_KPARAM_INFO
	.align		4
.L_9:
        /*0018*/ 	.byte	0x04, 0x17
        /*001a*/ 	.short	(.L_11 - .L_10)
.L_10:
        /*001c*/ 	.word	0x00000000
        /*0020*/ 	.short	0x0005
        /*0022*/ 	.short	0x0020
        /*0024*/ 	.byte	0x00, 0xf0, 0xa1, 0x00


	//----- nvinfo : EIATTR_KPARAM_INFO
	.align		4
.L_11:
        /*0028*/ 	.byte	0x04, 0x17
        /*002a*/ 	.short	(.L_13 - .L_12)
.L_12:
        /*002c*/ 	.word	0x00000000
        /*0030*/ 	.short	0x0004
        /*0032*/ 	.short	0x001c
        /*0034*/ 	.byte	0x00, 0xf0, 0x11, 0x00


	//----- nvinfo : EIATTR_KPARAM_INFO
	.align		4
.L_13:
        /*0038*/ 	.byte	0x04, 0x17
        /*003a*/ 	.short	(.L_15 - .L_14)
.L_14:
        /*003c*/ 	.word	0x00000000
        /*0040*/ 	.short	0x0003
        /*0042*/ 	.short	0x0018
        /*0044*/ 	.byte	0x00, 0xf0, 0x11, 0x00


	//----- nvinfo : EIATTR_KPARAM_INFO
	.align		4
.L_15:
        /*0048*/ 	.byte	0x04, 0x17
        /*004a*/ 	.short	(.L_17 - .L_16)
.L_16:
        /*004c*/ 	.word	0x00000000
        /*0050*/ 	.short	0x0002
        /*0052*/ 	.short	0x0010
        /*0054*/ 	.byte	0x00, 0xf5, 0x21, 0x00


	//----- nvinfo : EIATTR_KPARAM_INFO
	.align		4
.L_17:
        /*0058*/ 	.byte	0x04, 0x17
        /*005a*/ 	.short	(.L_19 - .L_18)
.L_18:
        /*005c*/ 	.word	0x00000000
        /*0060*/ 	.short	0x0001
        /*0062*/ 	.short	0x0008
        /*0064*/ 	.byte	0x00, 0xf5, 0x21, 0x00


	//----- nvinfo : EIATTR_KPARAM_INFO
	.align		4
.L_19:
        /*0068*/ 	.byte	0x04, 0x17
        /*006a*/ 	.short	(.L_21 - .L_20)
.L_20:
        /*006c*/ 	.word	0x00000000
        /*0070*/ 	.short	0x0000
        /*0072*/ 	.short	0x0000
        /*0074*/ 	.byte	0x00, 0xf5, 0x21, 0x00


	//----- nvinfo : EIATTR_SPARSE_MMA_MASK
	.align		4
.L_21:
        /*0078*/ 	.byte	0x03, 0x50
        /*007a*/ 	.short	0x0000


	//----- nvinfo : EIATTR_MAXREG_COUNT
	.align		4
        /*007c*/ 	.byte	0x03, 0x1b
        /*007e*/ 	.short	0x00ff


	//----- nvinfo : EIATTR_NUM_BARRIERS
	.align		4
        /*0080*/ 	.byte	0x02, 0x4c
        /*0082*/ 	.byte	0x01
	.zero		1


	//----- nvinfo : EIATTR_MERCURY_ISA_VERSION
	.align		4
        /*0084*/ 	.byte	0x03, 0x5f
        /*0086*/ 	.short	0x0101


	//----- nvinfo : EIATTR_UNUSED_LOAD_BYTE_OFFSET
	.align		4
        /*0088*/ 	.byte	0x04, 0x44
        /*008a*/ 	.short	(.L_23 - .L_22)


	//   ....[0]....
.L_22:
        /*008c*/ 	.word	0x00001230
        /*0090*/ 	.word	0x00000fff


	//   ....[1]....
        /*0094*/ 	.word	0x00001240
        /*0098*/ 	.word	0x00000fff


	//   ....[2]....
        /*009c*/ 	.word	0x00001250
        /*00a0*/ 	.word	0x00000fff


	//   ....[3]....
        /*00a4*/ 	.word	0x00001260
        /*00a8*/ 	.word	0x00000fff


	//   ....[4]....
        /*00ac*/ 	.word	0x00001270
        /*00b0*/ 	.word	0x00000fff


	//   ....[5]....
        /*00b4*/ 	.word	0x00001280
        /*00b8*/ 	.word	0x00000fff


	//   ....[6]....
        /*00bc*/ 	.word	0x00001290
        /*00c0*/ 	.word	0x00000fff


	//   ....[7]....
        /*00c4*/ 	.word	0x000012a0
        /*00c8*/ 	.word	0x00000fff


	//   ....[8]....
        /*00cc*/ 	.word	0x000012b0
        /*00d0*/ 	.word	0x00000fff


	//   ....[9]....
        /*00d4*/ 	.word	0x000012c0
        /*00d8*/ 	.word	0x00000fff


	//   ....[10]....
        /*00dc*/ 	.word	0x000012d0
        /*00e0*/ 	.word	0x00000fff


	//   ....[11]....
        /*00e4*/ 	.word	0x00001370
        /*00e8*/ 	.word	0x00000fff


	//   ....[12]....
        /*00ec*/ 	.word	0x000013a0
        /*00f0*/ 	.word	0x00000fff


	//   ....[13]....
        /*00f4*/ 	.word	0x00001400
        /*00f8*/ 	.word	0x00000fff


	//   ....[14]....
        /*00fc*/ 	.word	0x00001430
        /*0100*/ 	.word	0x00000fff


	//   ....[15]....
        /*0104*/ 	.word	0x00001490
        /*0108*/ 	.word	0x00000fff


	//   ....[16]....
        /*010c*/ 	.word	0x000014b0
        /*0110*/ 	.word	0x00000fff


	//   ....[17]....
        /*0114*/ 	.word	0x000014f0
        /*0118*/ 	.word	0x00000fff


	//   ....[18]....
        /*011c*/ 	.word	0x00001510
        /*0120*/ 	.word	0x00000fff


	//   ....[19]....
        /*0124*/ 	.word	0x00001560
        /*0128*/ 	.word	0x00000fff


	//   ....[20]....
        /*012c*/ 	.word	0x00001590
        /*0130*/ 	.word	0x00000fff


	//   ....[21]....
        /*0134*/ 	.word	0x000015f0
        /*0138*/ 	.word	0x00000fff


	//   ....[22]....
        /*013c*/ 	.word	0x00001620
        /*0140*/ 	.word	0x00000fff


	//   ....[23]....
        /*0144*/ 	.word	0x000016b0
        /*0148*/ 	.word	0x00000fff


	//   ....[24]....
        /*014c*/ 	.word	0x000016f0
        /*0150*/ 	.word	0x00000fff


	//   ....[25]....
        /*0154*/ 	.word	0x00001720
        /*0158*/ 	.word	0x00000fff


	//   ....[26]....
        /*015c*/ 	.word	0x00001750
        /*0160*/ 	.word	0x00000fff


	//   ....[27]....
        /*0164*/ 	.word	0x00001780
        /*0168*/ 	.word	0x00000fff


	//   ....[28]....
        /*016c*/ 	.word	0x000017a0
        /*0170*/ 	.word	0x00000fff


	//   ....[29]....
        /*0174*/ 	.word	0x000017e0
        /*0178*/ 	.word	0x00000fff


	//   ....[30]....
        /*017c*/ 	.word	0x00001810
        /*0180*/ 	.word	0x00000fff


	//   ....[31]....
        /*0184*/ 	.word	0x00001860
        /*0188*/ 	.word	0x00000fff


	//----- nvinfo : EIATTR_VRC_CTA_INIT_COUNT
	.align		4
.L_23:
        /*018c*/ 	.byte	0x02, 0x4a
	.zero		1
	.zero		1


	//----- nvinfo : EIATTR_EXIT_INSTR_OFFSETS
	.align		4
        /*0190*/ 	.byte	0x04, 0x1c
        /*0192*/ 	.short	(.L_25 - .L_24)


	//   ....[0]....
.L_24:
        /*0194*/ 	.word	0x000011e0


	//   ....[1]....
        /*0198*/ 	.word	0x00001a60


	//----- nvinfo : EIATTR_CRS_STACK_SIZE
	.align		4
.L_25:
        /*019c*/ 	.byte	0x04, 0x1e
        /*019e*/ 	.short	(.L_27 - .L_26)
.L_26:
        /*01a0*/ 	.word	0x00000000


	//----- nvinfo : EIATTR_CBANK_PARAM_SIZE
	.align		4
.L_27:
        /*01a4*/ 	.byte	0x03, 0x19
        /*01a6*/ 	.short	0x0050


	//----- nvinfo : EIATTR_PARAM_CBANK
	.align		4
        /*01a8*/ 	.byte	0x04, 0x0a
        /*01aa*/ 	.short	(.L_29 - .L_28)
	.align		4
.L_28:
        /*01ac*/ 	.word	index@(.nv.constant0._Z10SAD_kernelP10BestResultPiS1_ii10ParametersS0_)
        /*01b0*/ 	.short	0x0380
        /*01b2*/ 	.short	0x0050


	//----- nvinfo : EIATTR_SW_WAR
	.align		4
.L_29:
        /*01b4*/ 	.byte	0x04, 0x36
        /*01b6*/ 	.short	(.L_31 - .L_30)
.L_30:
        /*01b8*/ 	.word	0x00000008
.L_31:


//--------------------- .nv.callgraph             --------------------------
	.section	.nv.callgraph,"",@"SHT_CUDA_CALLGRAPH"
	.align	4
	.sectionentsize	8
	.align		4
        /*0000*/ 	.word	0x00000000
	.align		4
        /*0004*/ 	.word	0xffffffff
	.align		4
        /*0008*/ 	.word	0x00000000
	.align		4
        /*000c*/ 	.word	0xfffffffe
	.align		4
        /*0010*/ 	.word	0x00000000
	.align		4
        /*0014*/ 	.word	0xfffffffd
	.align		4
        /*0018*/ 	.word	0x00000000
	.align		4
        /*001c*/ 	.word	0xfffffffc


//--------------------- .text._Z10SAD_kernelP10BestResultPiS1_ii10ParametersS0_ --------------------------
	.section	.text._Z10SAD_kernelP10BestResultPiS1_ii10ParametersS0_,"ax",@progbits
	.align	128
        .global         _Z10SAD_kernelP10BestResultPiS1_ii10ParametersS0_
        .type           _Z10SAD_kernelP10BestResultPiS1_ii10ParametersS0_,@function
        .size           _Z10SAD_kernelP10BestResultPiS1_ii10ParametersS0_,(.L_x_11 - _Z10SAD_kernelP10BestResultPiS1_ii10ParametersS0_)
        .other          _Z10SAD_kernelP10BestResultPiS1_ii10ParametersS0_,@"STO_CUDA_ENTRY STV_DEFAULT"
_Z10SAD_kernelP10BestResultPiS1_ii10ParametersS0_:
.text._Z10SAD_kernelP10BestResultPiS1_ii10ParametersS0_:
[----:B------:R-:W-:Y:S01]  /*0000*/  LDC R1, c[0x0][0x37c] ;  /* 0x0000df00ff017b82 */ /* 0x000fe20000000800 */
[----:B------:R-:W0:Y:S07]  /*0010*/  S2R R8, SR_TID.X ;  /* 0x0000000000087919 */ /* 0x000e2e0000002100 */
[----:B------:R-:W1:Y:S01]  /*0020*/  S2UR UR5, SR_CgaCtaId ;  /* 0x00000000000579c3 */ /* 0x000e620000008800 */
[----:B------:R-:W-:Y:S01]  /*0030*/  UMOV UR4, 0x400 ;  /* 0x0000040000047882 */ /* 0x000fe20000000000 */
[----:B------:R-:W2:Y:S01]  /*0040*/  LDCU.64 UR6, c[0x0][0x3b8] ;  /* 0x00007700ff0677ac */ /* 0x000ea20008000a00 */
[----:B------:R-:W0:Y:S01]  /*0050*/  S2R R5, SR_TID.Y ;  /* 0x0000000000057919 */ /* 0x000e220000002200 */
[----:B------:R-:W3:Y:S01]  /*0060*/  LDCU.64 UR8, c[0x0][0x358] ;  /* 0x00006b00ff0877ac */ /* 0x000ee20008000a00 */
[----:B------:R-:W4:Y:S01]  /*0070*/  S2R R0, SR_CTAID.X ;  /* 0x0000000000007919 */ /* 0x000f220000002500 */
[----:B------:R-:W3:Y:S01]  /*0080*/  S2R R3, SR_CTAID.Y ;  /* 0x0000000000037919 */ /* 0x000ee20000002600 */
[----:B--2---:R-:W-:-:S02]  /*0090*/  UISETP.NE.AND UP0, UPT, UR7, URZ, UPT ;  /* 0x000000ff0700728c */ /* 0x004fc4000bf05270 */
[----:B-1----:R-:W-:Y:S01]  /*00a0*/  ULEA UR4, UR5, UR4, 0x18 ;  /* 0x0000000405047291 */ /* 0x002fe2000f8ec0ff */
[----:B------:R-:W4:Y:S01]  /*00b0*/  LDCU UR5, c[0x0][0x364] ;  /* 0x00006c80ff0577ac */ /* 0x000f220008000800 */
[----:B0-----:R-:W-:-:S05]  /*00c0*/  IMAD R2, R5, 0x20, R8 ;  /* 0x0000002005027824 */ /* 0x001fca00078e0208 */
[----:B------:R-:W-:Y:S01]  /*00d0*/  LEA R2, R2, UR4, 0x2 ;  /* 0x0000000402027c11 */ /* 0x000fe2000f8e10ff */
[----:B----4-:R-:W-:-:S04]  /*00e0*/  IMAD R21, R0, UR5, RZ ;  /* 0x0000000500157c24 */ /* 0x010fc8000f8e02ff */
[----:B------:R0:W-:Y:S01]  /*00f0*/  STS [R2], RZ ;  /* 0x000000ff02007388 */ /* 0x0001e20000000800 */
[----:B------:R-:W-:Y:S01]  /*0100*/  IMAD.IADD R4, R21, 0x1, R5 ;  /* 0x0000000115047824 */ /* 0x000fe200078e0205 */
[----:B---3--:R-:W-:Y:S06]  /*0110*/  BRA.U !UP0, `(.L_x_0) ;  /* 0x0000000d08987547 */ /* 0x008fec000b800000 */
[----:B------:R-:W1:Y:S01]  /*0120*/  LDCU UR5, c[0x0][0x39c] ;  /* 0x00007380ff0577ac */ /* 0x000e620008000800 */
[----:B------:R-:W-:Y:S01]  /*0130*/  IMAD.MOV.U32 R47, RZ, RZ, RZ ;  /* 0x000000ffff2f7224 */ /* 0x000fe200078e00ff */
[----:B------:R-:W-:Y:S01]  /*0140*/  UISETP.GE.U32.AND UP0, UPT, UR7, 0x8, UPT ;  /* 0x000000080700788c */ /* 0x000fe2000bf06070 */
[----:B------:R-:W-:Y:S01]  /*0150*/  UMOV UR4, URZ ;  /* 0x000000ff00047c82 */ /* 0x000fe20008000000 */
[----:B-1----:R-:W-:-:S07]  /*0160*/  VIADD R17, R8, UR5 ;  /* 0x0000000508117c36 */ /* 0x002fce0008000000 */
[----:B------:R-:W-:Y:S05]  /*0170*/  BRA.U !UP0, `(.L_x_1) ;  /* 0x0000000508ec7547 */ /* 0x000fea000b800000 */
[----:B------:R-:W1:Y:S01]  /*0180*/  LDC R19, c[0x0][0x398] ;  /* 0x0000e600ff137b82 */ /* 0x000e620000000800 */
[----:B------:R-:W-:Y:S01]  /*0190*/  IADD3 R8, PT, PT, R5, UR5, R8 ;  /* 0x0000000505087c10 */ /* 0x000fe2000fffe008 */
[----:B------:R-:W-:Y:S01]  /*01a0*/  HFMA2 R47, -RZ, RZ, 0, 0 ;  /* 0x00000000ff2f7431 */ /* 0x000fe200000001ff */
[----:B------:R-:W-:-:S03]  /*01b0*/  ULOP3.LUT UR4, UR7, 0xfffffff8, URZ, 0xc0, !UPT ;  /* 0xfffffff807047892 */ /* 0x000fc6000f8ec0ff */
[----:B------:R-:W-:Y:S01]  /*01c0*/  IMAD.IADD R21, R21, 0x1, R8 ;  /* 0x0000000115157824 */ /* 0x000fe200078e0208 */
[----:B------:R-:W-:Y:S01]  /*01d0*/  UIADD3 UR4, UPT, UPT, -UR4, URZ, URZ ;  /* 0x000000ff04047290 */ /* 0x000fe2000fffe1ff */
[----:B------:R-:W2:Y:S01]  /*01e0*/  LDC R6, c[0x0][0x3a8] ;  /* 0x0000ea00ff067b82 */ /* 0x000ea20000000800 */
[----:B-1----:R-:W-:Y:S01]  /*01f0*/  VIADD R5, R19, 0x2 ;  /* 0x0000000213057836 */ /* 0x002fe20000000000 */
[----:B------:R-:W-:Y:S01]  /*0200*/  IADD3 R7, PT, PT, R3, -UR6, R19 ;  /* 0x8000000603077c10 */ /* 0x000fe2000fffe013 */
[C---:B------:R-:W-:Y:S02]  /*0210*/  VIADD R9, R19.reuse, 0x3 ;  /* 0x0000000313097836 */ /* 0x040fe40000000000 */
[----:B------:R-:W-:Y:S01]  /*0220*/  VIADD R11, R19, 0x4 ;  /* 0x00000004130b7836 */ /* 0x000fe20000000000 */
[----:B------:R-:W-:Y:S01]  /*0230*/  IADD3 R12, PT, PT, R7, 0x3, RZ ;  /* 0x00000003070c7810 */ /* 0x000fe20007ffe0ff */
[C---:B------:R-:W-:Y:S02]  /*0240*/  VIADD R13, R19.reuse, 0x5 ;  /* 0x00000005130d7836 */ /* 0x040fe40000000000 */
[----:B--2---:R-:W-:-:S02]  /*0250*/  IMAD R8, R19, R6, R6 ;  /* 0x0000000613087224 */ /* 0x004fc400078e0206 */
[C---:B------:R-:W-:Y:S02]  /*0260*/  VIADD R15, R19.reuse, 0x6 ;  /* 0x00000006130f7836 */ /* 0x040fe40000000000 */
[C---:B------:R-:W-:Y:S02]  /*0270*/  VIADD R10, R19.reuse, 0x7 ;  /* 0x00000007130a7836 */ /* 0x040fe40000000000 */
[-CC-:B------:R-:W-:Y:S02]  /*0280*/  IMAD R19, R19, R6.reuse, R17.reuse ;  /* 0x0000000613137224 */ /* 0x180fe400078e0211 */
[----:B------:R-:W-:Y:S02]  /*0290*/  IMAD.IADD R41, R17, 0x1, R8 ;  /* 0x0000000111297824 */ /* 0x000fe400078e0208 */
[-CC-:B------:R-:W-:Y:S02]  /*02a0*/  IMAD R5, R5, R6.reuse, R17.reuse ;  /* 0x0000000605057224 */ /* 0x180fe400078e0211 */
[----:B------:R-:W-:-:S02]  /*02b0*/  IMAD R9, R9, R6, R17 ;  /* 0x0000000609097224 */ /* 0x000fc400078e0211 */
[-CC-:B------:R-:W-:Y:S02]  /*02c0*/  IMAD R11, R11, R6.reuse, R17.reuse ;  /* 0x000000060b0b7224 */ /* 0x180fe400078e0211 */
[-CC-:B------:R-:W-:Y:S02]  /*02d0*/  IMAD R13, R13, R6.reuse, R17.reuse ;  /* 0x000000060d0d7224 */ /* 0x180fe400078e0211 */
[-CC-:B------:R-:W-:Y:S02]  /*02e0*/  IMAD R15, R15, R6.reuse, R17.reuse ;  /* 0x000000060f0f7224 */ /* 0x180fe400078e0211 */
[----:B------:R-:W-:Y:S02]  /*02f0*/  IMAD R17, R10, R6, R17 ;  /* 0x000000060a117224 */ /* 0x000fe400078e0211 */
[C---:B------:R-:W-:Y:S02]  /*0300*/  VIADD R10, R7.reuse, 0x2 ;  /* 0x00000002070a7836 */ /* 0x040fe40000000000 */
[----:B------:R-:W-:-:S02]  /*0310*/  VIADD R14, R7, 0x4 ;  /* 0x00000004070e7836 */ /* 0x000fc40000000000 */
[C---:B------:R-:W-:Y:S02]  /*0320*/  VIADD R16, R7.reuse, 0x5 ;  /* 0x0000000507107836 */ /* 0x040fe40000000000 */
[C---:B------:R-:W-:Y:S02]  /*0330*/  VIADD R18, R7.reuse, 0x6 ;  /* 0x0000000607127836 */ /* 0x040fe40000000000 */
[C---:B------:R-:W-:Y:S02]  /*0340*/  VIADD R20, R7.reuse, 0x7 ;  /* 0x0000000707147836 */ /* 0x040fe40000000000 */
[CC--:B------:R-:W-:Y:S02]  /*0350*/  IMAD R8, R7.reuse, R6.reuse, R6 ;  /* 0x0000000607087224 */ /* 0x0c0fe400078e0206 */
[-CC-:B------:R-:W-:Y:S02]  /*0360*/  IMAD R29, R7, R6.reuse, R21.reuse ;  /* 0x00000006071d7224 */ /* 0x180fe400078e0215 */
[-CC-:B------:R-:W-:Y:S01]  /*0370*/  IMAD R10, R10, R6.reuse, R21.reuse ;  /* 0x000000060a0a7224 */ /* 0x180fe200078e0215 */
[----:B------:R-:W-:Y:S01]  /*0380*/  IADD3 R7, PT, PT, R21, -UR6, R8 ;  /* 0x8000000615077c10 */ /* 0x000fe2000fffe008 */
[----:B------:R-:W-:-:S02]  /*0390*/  IMAD R12, R12, R6, R21 ;  /* 0x000000060c0c7224 */ /* 0x000fc400078e0215 */
[-CC-:B------:R-:W-:Y:S02]  /*03a0*/  IMAD R14, R14, R6.reuse, R21.reuse ;  /* 0x000000060e0e7224 */ /* 0x180fe400078e0215 */
[-CC-:B------:R-:W-:Y:S02]  /*03b0*/  IMAD R16, R16, R6.reuse, R21.reuse ;  /* 0x0000000610107224 */ /* 0x180fe400078e0215 */
[-CC-:B------:R-:W-:Y:S02]  /*03c0*/  IMAD R18, R18, R6.reuse, R21.reuse ;  /* 0x0000000612127224 */ /* 0x180fe400078e0215 */
[----:B------:R-:W-:Y:S02]  /*03d0*/  IMAD R20, R20, R6, R21 ;  /* 0x0000000614147224 */ /* 0x000fe400078e0215 */
[----:B------:R-:W-:Y:S02]  /*03e0*/  VIADD R29, R29, -UR6 ;  /* 0x800000061d1d7c36 */ /* 0x000fe40008000000 */
[----:B------:R-:W-:-:S02]  /*03f0*/  VIADD R21, R10, -UR6 ;  /* 0x800000060a157c36 */ /* 0x000fc40008000000 */
[----:B------:R-:W-:Y:S02]  /*0400*/  VIADD R31, R12, -UR6 ;  /* 0x800000060c1f7c36 */ /* 0x000fe40008000000 */
[----:B------:R-:W-:Y:S02]  /*0410*/  VIADD R33, R14, -UR6 ;  /* 0x800000060e217c36 */ /* 0x000fe40008000000 */
[----:B------:R-:W-:Y:S02]  /*0420*/  VIADD R35, R16, -UR6 ;  /* 0x8000000610237c36 */ /* 0x000fe40008000000 */
[----:B------:R-:W-:Y:S02]  /*0430*/  VIADD R37, R18, -UR6 ;  /* 0x8000000612257c36 */ /* 0x000fe40008000000 */
[----:B------:R-:W-:-:S07]  /*0440*/  VIADD R39, R20, -UR6 ;  /* 0x8000000614277c36 */ /* 0x000fce0008000000 */
.L_x_2:
[----:B------:R-:W1:Y:S08]  /*0450*/  LDC.64 R22, c[0x0][0x390] ;  /* 0x0000e400ff167b82 */ /* 0x000e700000000a00 */
[----:B------:R-:W2:Y:S01]  /*0460*/  LDC.64 R26, c[0x0][0x388] ;  /* 0x0000e200ff1a7b82 */ /* 0x000ea20000000a00 */
[----:B-1----:R-:W-:-:S06]  /*0470*/  IMAD.WIDE.U32 R24, R29, 0x4, R22 ;  /* 0x000000041d187825 */ /* 0x002fcc00078e0016 */
[----:B------:R-:W3:Y:S01]  /*0480*/  LDG.E R25, desc[UR8][R24.64] ;  /* 0x0000000818197981 */ /* 0x000ee2000c1e1900 */
[----:B--2---:R-:W-:-:S05]  /*0490*/  IMAD.WIDE.U32 R42, R19, 0x4, R26 ;  /* 0x00000004132a7825 */ /* 0x004fca00078e001a */
[----:B------:R1:W3:Y:S01]  /*04a0*/  LDG.E R14, desc[UR8][R42.64] ;  /* 0x000000082a0e7981 */ /* 0x0002e2000c1e1900 */
[----:B------:R-:W-:-:S04]  /*04b0*/  IMAD.WIDE.U32 R44, R41, 0x4, R26 ;  /* 0x00000004292c7825 */ /* 0x000fc800078e001a */
[--C-:B------:R-:W-:Y:S02]  /*04c0*/  IMAD.WIDE.U32 R52, R7, 0x4, R22.reuse ;  /* 0x0000000407347825 */ /* 0x100fe400078e0016 */
[----:B------:R-:W2:Y:S04]  /*04d0*/  LDG.E R45, desc[UR8][R44.64] ;  /* 0x000000082c2d7981 */ /* 0x000ea8000c1e1900 */
[----:B------:R-:W2:Y:S01]  /*04e0*/  LDG.E R8, desc[UR8][R52.64] ;  /* 0x0000000834087981 */ /* 0x000ea2000c1e1900 */
[----:B-1----:R-:W-:-:S04]  /*04f0*/  IMAD.WIDE.U32 R42, R21, 0x4, R22 ;  /* 0x00000004152a7825 */ /* 0x002fc800078e0016 */
[--C-:B------:R-:W-:Y:S02]  /*0500*/  IMAD.WIDE.U32 R50, R5, 0x4, R26.reuse ;  /* 0x0000000405327825 */ /* 0x100fe400078e001a */
[----:B------:R-:W4:Y:S02]  /*0510*/  LDG.E R43, desc[UR8][R42.64] ;  /* 0x000000082a2b7981 */ /* 0x000f24000c1e1900 */
[----:B------:R-:W-:Y:S02]  /*0520*/  IMAD.WIDE.U32 R48, R9, 0x4, R26 ;  /* 0x0000000409307825 */ /* 0x000fe400078e001a */
[----:B------:R1:W4:Y:S04]  /*0530*/  LDG.E R12, desc[UR8][R50.64] ;  /* 0x00000008320c7981 */ /* 0x000328000c1e1900 */
[----:B------:R5:W5:Y:S01]  /*0540*/  LDG.E R10, desc[UR8][R48.64] ;  /* 0x00000008300a7981 */ /* 0x000b62000c1e1900 */
[----:B---3--:R-:W-:-:S02]  /*0550*/  IMAD.IADD R14, R14, 0x1, -R25 ;  /* 0x000000010e0e7824 */ /* 0x008fc400078e0a19 */
[----:B------:R-:W-:-:S06]  /*0560*/  IMAD.WIDE.U32 R24, R31, 0x4, R22 ;  /* 0x000000041f187825 */ /* 0x000fcc00078e0016 */
[----:B------:R-:W3:Y:S01]  /*0570*/  LDG.E R25, desc[UR8][R24.64] ;  /* 0x0000000818197981 */ /* 0x000ee2000c1e1900 */
[----:B--2---:R-:W-:Y:S01]  /*0580*/  IMAD.IADD R8, R45, 0x1, -R8 ;  /* 0x000000012d087824 */ /* 0x004fe200078e0a08 */
[----:B------:R-:W-:Y:S01]  /*0590*/  IABS R14, R14 ;  /* 0x0000000e000e7213 */ /* 0x000fe20000000000 */
[----:B------:R-:W-:-:S03]  /*05a0*/  IMAD.WIDE.U32 R44, R11, 0x4, R26 ;  /* 0x000000040b2c7825 */ /* 0x000fc600078e001a */
[----:B------:R-:W-:Y:S01]  /*05b0*/  IABS R8, R8 ;  /* 0x0000000800087213 */ /* 0x000fe20000000000 */
[----:B-1----:R-:W-:Y:S02]  /*05c0*/  IMAD.WIDE.U32 R50, R33, 0x4, R22 ;  /* 0x0000000421327825 */ /* 0x002fe400078e0016 */
[----:B------:R-:W2:Y:S01]  /*05d0*/  LDG.E R45, desc[UR8][R44.64] ;  /* 0x000000082c2d7981 */ /* 0x000ea2000c1e1900 */
[----:B------:R-:W-:Y:S01]  /*05e0*/  IADD3 R8, PT, PT, R8, R14, R47 ;  /* 0x0000000e08087210 */ /* 0x000fe20007ffe02f */
[----:B------:R-:W-:Y:S02]  /*05f0*/  IMAD.WIDE.U32 R46, R37, 0x4, R22 ;  /* 0x00000004252e7825 */ /* 0x000fe400078e0016 */
[----:B------:R-:W2:Y:S02]  /*0600*/  LDG.E R16, desc[UR8][R50.64] ;  /* 0x0000000832107981 */ /* 0x000ea4000c1e1900 */
[----:B----4-:R-:W-:Y:S02]  /*0610*/  IMAD.IADD R12, R12, 0x1, -R43 ;  /* 0x000000010c0c7824 */ /* 0x010fe400078e0a2b */
[----:B------:R-:W-:Y:S01]  /*0620*/  IMAD.WIDE.U32 R42, R13, 0x4, R26 ;  /* 0x000000040d2a7825 */ /* 0x000fe200078e001a */
[----:B------:R-:W4:Y:S03]  /*0630*/  LDG.E R47, desc[UR8][R46.64] ;  /* 0x000000082e2f7981 */ /* 0x000f26000c1e1900 */
[----:B-----5:R-:W-:-:S02]  /*0640*/  IMAD.WIDE.U32 R48, R35, 0x4, R22 ;  /* 0x0000000423307825 */ /* 0x020fc400078e0016 */
[----:B------:R-:W5:Y:S02]  /*0650*/  LDG.E R43, desc[UR8][R42.64] ;  /* 0x000000082a2b7981 */ /* 0x000f64000c1e1900 */
[----:B------:R-:W-:Y:S02]  /*0660*/  IMAD.WIDE.U32 R22, R39, 0x4, R22 ;  /* 0x0000000427167825 */ /* 0x000fe400078e0016 */
[----:B------:R-:W5:Y:S04]  /*0670*/  LDG.E R14, desc[UR8][R48.64] ;  /* 0x00000008300e7981 */ /* 0x000f68000c1e1900 */
[----:B------:R-:W4:Y:S01]  /*0680*/  LDG.E R23, desc[UR8][R22.64] ;  /* 0x0000000816177981 */ /* 0x000f22000c1e1900 */
[----:B---3--:R-:W-:Y:S02]  /*0690*/  IMAD.IADD R10, R10, 0x1, -R25 ;  /* 0x000000010a0a7824 */ /* 0x008fe400078e0a19 */
[----:B------:R-:W-:-:S04]  /*06a0*/  IMAD.WIDE.U32 R24, R15, 0x4, R26 ;  /* 0x000000040f187825 */ /* 0x000fc800078e001a */
[----:B------:R-:W-:Y:S02]  /*06b0*/  IMAD.WIDE.U32 R26, R17, 0x4, R26 ;  /* 0x00000004111a7825 */ /* 0x000fe400078e001a */
[----:B------:R1:W4:Y:S04]  /*06c0*/  LDG.E R24, desc[UR8][R24.64] ;  /* 0x0000000818187981 */ /* 0x000328000c1e1900 */
[----:B------:R-:W3:Y:S01]  /*06d0*/  LDG.E R26, desc[UR8][R26.64] ;  /* 0x000000081a1a7981 */ /* 0x000ee2000c1e1900 */
[----:B------:R-:W-:Y:S02]  /*06e0*/  IABS R18, R12 ;  /* 0x0000000c00127213 */ /* 0x000fe40000000000 */
[----:B------:R-:W-:Y:S01]  /*06f0*/  IABS R12, R10 ;  /* 0x0000000a000c7213 */ /* 0x000fe20000000000 */
[----:B--2---:R-:W-:Y:S01]  /*0700*/  IMAD.IADD R16, R45, 0x1, -R16 ;  /* 0x000000012d107824 */ /* 0x004fe200078e0a10 */
[----:B------:R-:W-:Y:S01]  /*0710*/  UIADD3 UR4, UPT, UPT, UR4, 0x8, URZ ;  /* 0x0000000804047890 */ /* 0x000fe2000fffe0ff */
[----:B------:R-:W-:-:S02]  /*0720*/  IMAD.MOV.U32 R10, RZ, RZ, R18 ;  /* 0x000000ffff0a7224 */ /* 0x000fc400078e0012 */
[----:B------:R-:W-:Y:S01]  /*0730*/  IMAD.MOV.U32 R45, RZ, RZ, R12 ;  /* 0x000000ffff2d7224 */ /* 0x000fe200078e000c */
[----:B------:R-:W-:-:S04]  /*0740*/  UISETP.NE.AND UP0, UPT, UR4, URZ, UPT ;  /* 0x000000ff0400728c */ /* 0x000fc8000bf05270 */
[----:B------:R-:W-:Y:S01]  /*0750*/  IADD3 R8, PT, PT, R45, R10, R8 ;  /* 0x0000000a2d087210 */ /* 0x000fe20007ffe008 */
[----:B-----5:R-:W-:Y:S01]  /*0760*/  IMAD.IADD R14, R43, 0x1, -R14 ;  /* 0x000000012b0e7824 */ /* 0x020fe200078e0a0e */
[----:B------:R-:W-:-:S04]  /*0770*/  IABS R10, R16 ;  /* 0x00000010000a7213 */ /* 0x000fc80000000000 */
[----:B-1----:R-:W-:-:S04]  /*0780*/  IABS R25, R14 ;  /* 0x0000000e00197213 */ /* 0x002fc80000000000 */
[----:B------:R-:W-:Y:S01]  /*0790*/  IADD3 R8, PT, PT, R25, R10, R8 ;  /* 0x0000000a19087210 */ /* 0x000fe20007ffe008 */
[C---:B------:R-:W-:Y:S01]  /*07a0*/  IMAD R5, R6.reuse, 0x8, R5 ;  /* 0x0000000806057824 */ /* 0x040fe200078e0205 */
[C---:B------:R-:W-:Y:S01]  /*07b0*/  LEA R41, R6.reuse, R41, 0x3 ;  /* 0x0000002906297211 */ /* 0x040fe200078e18ff */
[C---:B------:R-:W-:Y:S01]  /*07c0*/  IMAD R9, R6.reuse, 0x8, R9 ;  /* 0x0000000806097824 */ /* 0x040fe200078e0209 */
[C---:B------:R-:W-:Y:S01]  /*07d0*/  LEA R35, R6.reuse, R35, 0x3 ;  /* 0x0000002306237211 */ /* 0x040fe200078e18ff */
[C---:B------:R-:W-:Y:S02]  /*07e0*/  IMAD R11, R6.reuse, 0x8, R11 ;  /* 0x00000008060b7824 */ /* 0x040fe400078e020b */
[C---:B------:R-:W-:Y:S02]  /*07f0*/  IMAD R13, R6.reuse, 0x8, R13 ;  /* 0x00000008060d7824 */ /* 0x040fe400078e020d */
[C---:B------:R-:W-:Y:S02]  /*0800*/  IMAD R15, R6.reuse, 0x8, R15 ;  /* 0x00000008060f7824 */ /* 0x040fe400078e020f */
[----:B------:R-:W-:-:S02]  /*0810*/  IMAD R17, R6, 0x8, R17 ;  /* 0x0000000806117824 */ /* 0x000fc400078e0211 */
[C---:B------:R-:W-:Y:S02]  /*0820*/  IMAD R19, R6.reuse, 0x8, R19 ;  /* 0x0000000806137824 */ /* 0x040fe400078e0213 */
[C---:B------:R-:W-:Y:S02]  /*0830*/  IMAD R7, R6.reuse, 0x8, R7 ;  /* 0x0000000806077824 */ /* 0x040fe400078e0207 */
[C---:B------:R-:W-:Y:S02]  /*0840*/  IMAD R21, R6.reuse, 0x8, R21 ;  /* 0x0000000806157824 */ /* 0x040fe400078e0215 */
[C---:B------:R-:W-:Y:S02]  /*0850*/  IMAD R31, R6.reuse, 0x8, R31 ;  /* 0x00000008061f7824 */ /* 0x040fe400078e021f */
[C---:B------:R-:W-:Y:S02]  /*0860*/  IMAD R33, R6.reuse, 0x8, R33 ;  /* 0x0000000806217824 */ /* 0x040fe400078e0221 */
[----:B------:R-:W-:-:S02]  /*0870*/  IMAD R37, R6, 0x8, R37 ;  /* 0x0000000806257824 */ /* 0x000fc400078e0225 */
[C---:B------:R-:W-:Y:S02]  /*0880*/  IMAD R39, R6.reuse, 0x8, R39 ;  /* 0x0000000806277824 */ /* 0x040fe400078e0227 */
[----:B------:R-:W-:Y:S02]  /*0890*/  IMAD R29, R6, 0x8, R29 ;  /* 0x00000008061d7824 */ /* 0x000fe400078e021d */
[----:B----4-:R-:W-:Y:S02]  /*08a0*/  IMAD.IADD R24, R24, 0x1, -R47 ;  /* 0x0000000118187824 */ /* 0x010fe400078e0a2f */
[----:B---3--:R-:W-:-:S03]  /*08b0*/  IMAD.IADD R23, R26, 0x1, -R23 ;  /* 0x000000011a177824 */ /* 0x008fc600078e0a17 */
[----:B------:R-:W-:Y:S02]  /*08c0*/  IABS R24, R24 ;  /* 0x0000001800187213 */ /* 0x000fe40000000000 */
[----:B------:R-:W-:-:S03]  /*08d0*/  IABS R47, R23 ;  /* 0x00000017002f7213 */ /* 0x000fc60000000000 */
[----:B------:R-:W-:-:S05]  /*08e0*/  IMAD.MOV.U32 R10, RZ, RZ, R24 ;  /* 0x000000ffff0a7224 */ /* 0x000fca00078e0018 */
[----:B------:R-:W-:Y:S01]  /*08f0*/  IADD3 R47, PT, PT, R47, R10, R8 ;  /* 0x0000000a2f2f7210 */ /* 0x000fe20007ffe008 */
[----:B------:R-:W-:Y:S06]  /*0900*/  BRA.U UP0, `(.L_x_2) ;  /* 0xfffffff900d07547 */ /* 0x000fec000b83ffff */
[----:B------:R-:W1:Y:S02]  /*0910*/  LDCU UR4, c[0x0][0x3bc] ;  /* 0x00007780ff0477ac */ /* 0x000e640008000800 */
[----:B-1----:R-:W-:-:S12]  /*0920*/  ULOP3.LUT UR4, UR4, 0xfffffff8, URZ, 0xc0, !UPT ;  /* 0xfffffff804047892 */ /* 0x002fd8000f8ec0ff */
.L_x_1:
[----:B------:R-:W1:Y:S02]  /*0930*/  LDCU.64 UR10, c[0x0][0x3b8] ;  /* 0x00007700ff0a77ac */ /* 0x000e640008000a00 */
[----:B-1----:R-:W-:-:S09]  /*0940*/  ULOP3.LUT UP0, UR5, UR11, 0x7, URZ, 0xc0, !UPT ;  /* 0x000000070b057892 */ /* 0x002fd2000f80c0ff */
[----:B------:R-:W-:Y:S05]  /*0950*/  BRA.U !UP0, `(.L_x_3) ;  /* 0x0000000508847547 */ /* 0x000fea000b800000 */
[----:B------:R-:W1:Y:S01]  /*0960*/  S2R R9, SR_TID.X ;  /* 0x0000000000097919 */ /* 0x000e620000002100 */
[----:B------:R-:W1:Y:S01]  /*0970*/  LDCU UR7, c[0x0][0x39c] ;  /* 0x00007380ff0777ac */ /* 0x000e620008000800 */
[----:B------:R-:W-:Y:S01]  /*0980*/  VIADD R8, R3, -UR10 ;  /* 0x8000000a03087c36 */ /* 0x000fe20008000000 */
[----:B------:R-:W-:Y:S02]  /*0990*/  UISETP.GE.U32.AND UP0, UPT, UR5, 0x4, UPT ;  /* 0x000000040500788c */ /* 0x000fe4000bf06070 */
[----:B------:R-:W-:-:S04]  /*09a0*/  ULOP3.LUT UR6, UR11, 0x3, URZ, 0xc0, !UPT ;  /* 0x000000030b067892 */ /* 0x000fc8000f8ec0ff */
[----:B------:R-:W-:Y:S01]  /*09b0*/  UISETP.NE.AND UP1, UPT, UR6, URZ, UPT ;  /* 0x000000ff0600728c */ /* 0x000fe2000bf25270 */
[----:B-1----:R-:W-:-:S05]  /*09c0*/  VIADD R9, R9, UR7 ;  /* 0x0000000709097c36 */ /* 0x002fca0008000000 */
[----:B------:R-:W-:Y:S01]  /*09d0*/  IADD3 R5, PT, PT, R9, -UR10, R4 ;  /* 0x8000000a09057c10 */ /* 0x000fe2000fffe004 */
[----:B------:R-:W-:Y:S06]  /*09e0*/  BRA.U !UP0, `(.L_x_4) ;  /* 0x0000000108a87547 */ /* 0x000fec000b800000 */
[----:B------:R-:W1:Y:S01]  /*09f0*/  LDCU UR5, c[0x0][0x398] ;  /* 0x00007300ff0577ac */ /* 0x000e620008000800 */
[----:B------:R-:W2:Y:S08]  /*0a00*/  LDC R24, c[0x0][0x3a8] ;  /* 0x0000ea00ff187b82 */ /* 0x000eb00000000800 */
[----:B------:R-:W3:Y:S08]  /*0a10*/  LDC.64 R6, c[0x0][0x390] ;  /* 0x0000e400ff067b82 */ /* 0x000ef00000000a00 */
[----:B------:R-:W4:Y:S01]  /*0a20*/  LDC.64 R10, c[0x0][0x388] ;  /* 0x0000e200ff0a7b82 */ /* 0x000f220000000a00 */
[----:B-1----:R-:W-:-:S06]  /*0a30*/  UIADD3 UR5, UPT, UPT, UR4, UR5, URZ ;  /* 0x0000000504057290 */ /* 0x002fcc000fffe0ff */
[----:B------:R-:W-:Y:S02]  /*0a40*/  VIADD R12, R8, UR5 ;  /* 0x00000005080c7c36 */ /* 0x000fe40008000000 */
[----:B--2---:R-:W-:Y:S02]  /*0a50*/  IMAD R21, R24, UR5, R9 ;  /* 0x0000000518157c24 */ /* 0x004fe4000f8e0209 */
[----:B------:R-:W-:Y:S02]  /*0a60*/  IMAD R15, R12, R24, R5 ;  /* 0x000000180c0f7224 */ /* 0x000fe400078e0205 */
[--C-:B------:R-:W-:Y:S02]  /*0a70*/  IMAD.IADD R13, R21, 0x1, R24.reuse ;  /* 0x00000001150d7824 */ /* 0x100fe400078e0218 */
[----:B------:R-:W-:-:S04]  /*0a80*/  IMAD.IADD R17, R15, 0x1, R24 ;  /* 0x000000010f117824 */ /* 0x000fc800078e0218 */
[C---:B------:R-:W-:Y:S02]  /*0a90*/  IMAD.IADD R25, R17.reuse, 0x1, R24 ;  /* 0x0000000111197824 */ /* 0x040fe400078e0218 */
[----:B---3--:R-:W-:-:S04]  /*0aa0*/  IMAD.WIDE.U32 R16, R17, 0x4, R6 ;  /* 0x0000000411107825 */ /* 0x008fc800078e0006 */
[----:B----4-:R-:W-:Y:S01]  /*0ab0*/  IMAD.WIDE.U32 R22, R13, 0x4, R10 ;  /* 0x000000040d167825 */ /* 0x010fe200078e000a */
[----:B------:R-:W-:Y:S01]  /*0ac0*/  IADD3 R29, PT, PT, R25, R24, RZ ;  /* 0x00000018191d7210 */ /* 0x000fe20007ffe0ff */
[----:B------:R-:W2:Y:S02]  /*0ad0*/  LDG.E R16, desc[UR8][R16.64] ;  /* 0x0000000810107981 */ /* 0x000ea4000c1e1900 */
[----:B------:R-:W-:Y:S02]  /*0ae0*/  IMAD.IADD R13, R13, 0x1, R24 ;  /* 0x000000010d0d7824 */ /* 0x000fe400078e0218 */
[----:B------:R-:W-:Y:S01]  /*0af0*/  IMAD.WIDE.U32 R20, R21, 0x4, R10 ;  /* 0x0000000415147825 */ /* 0x000fe200078e000a */
[----:B------:R-:W2:Y:S03]  /*0b00*/  LDG.E R19, desc[UR8][R22.64] ;  /* 0x0000000816137981 */ /* 0x000ea6000c1e1900 */
[----:B------:R-:W-:Y:S01]  /*0b10*/  IMAD.IADD R27, R13, 0x1, R24 ;  /* 0x000000010d1b7824 */ /* 0x000fe200078e0218 */
[----:B------:R1:W3:Y:S01]  /*0b20*/  LDG.E R18, desc[UR8][R20.64] ;  /* 0x0000000814127981 */ /* 0x0002e2000c1e1900 */
[----:B------:R-:W-:-:S04]  /*0b30*/  IMAD.WIDE.U32 R14, R15, 0x4, R6 ;  /* 0x000000040f0e7825 */ /* 0x000fc800078e0006 */
[--C-:B------:R-:W-:Y:S02]  /*0b40*/  IMAD.WIDE.U32 R12, R13, 0x4, R10.reuse ;  /* 0x000000040d0c7825 */ /* 0x100fe400078e000a */
[----:B------:R-:W3:Y:S02]  /*0b50*/  LDG.E R15, desc[UR8][R14.64] ;  /* 0x000000080e0f7981 */ /* 0x000ee4000c1e1900 */
[----:B------:R-:W-:Y:S02]  /*0b60*/  IMAD.WIDE.U32 R10, R27, 0x4, R10 ;  /* 0x000000041b0a7825 */ /* 0x000fe400078e000a */
[----:B------:R-:W4:Y:S02]  /*0b70*/  LDG.E R12, desc[UR8][R12.64] ;  /* 0x000000080c0c7981 */ /* 0x000f24000c1e1900 */
[--C-:B-1----:R-:W-:Y:S02]  /*0b80*/  IMAD.WIDE.U32 R20, R25, 0x4, R6.reuse ;  /* 0x0000000419147825 */ /* 0x102fe400078e0006 */
[----:B------:R-:W5:Y:S02]  /*0b90*/  LDG.E R10, desc[UR8][R10.64] ;  /* 0x000000080a0a7981 */ /* 0x000f64000c1e1900 */
[----:B------:R-:W-:-:S02]  /*0ba0*/  IMAD.WIDE.U32 R6, R29, 0x4, R6 ;  /* 0x000000041d067825 */ /* 0x000fc400078e0006 */
[----:B------:R-:W4:Y:S04]  /*0bb0*/  LDG.E R21, desc[UR8][R20.64] ;  /* 0x0000000814157981 */ /* 0x000f28000c1e1900 */
[----:B------:R-:W5:Y:S01]  /*0bc0*/  LDG.E R7, desc[UR8][R6.64] ;  /* 0x0000000806077981 */ /* 0x000f62000c1e1900 */
[----:B------:R-:W-:Y:S01]  /*0bd0*/  UIADD3 UR4, UPT, UPT, UR4, 0x4, URZ ;  /* 0x0000000404047890 */ /* 0x000fe2000fffe0ff */
[----:B--2---:R-:W-:-:S05]  /*0be0*/  IMAD.IADD R19, R19, 0x1, -R16 ;  /* 0x0000000113137824 */ /* 0x004fca00078e0a10 */
[----:B------:R-:W-:Y:S01]  /*0bf0*/  IABS R19, R19 ;  /* 0x0000001300137213 */ /* 0x000fe20000000000 */
[----:B---3--:R-:W-:-:S05]  /*0c00*/  IMAD.IADD R18, R18, 0x1, -R15 ;  /* 0x0000000112127824 */ /* 0x008fca00078e0a0f */
[----:B------:R-:W-:Y:S01]  /*0c10*/  IABS R16, R18 ;  /* 0x0000001200107213 */ /* 0x000fe20000000000 */
[----:B----4-:R-:W-:Y:S02]  /*0c20*/  IMAD.IADD R14, R12, 0x1, -R21 ;  /* 0x000000010c0e7824 */ /* 0x010fe400078e0a15 */
[----:B------:R-:W-:Y:S02]  /*0c30*/  IMAD.MOV.U32 R12, RZ, RZ, R19 ;  /* 0x000000ffff0c7224 */ /* 0x000fe400078e0013 */
[----:B-----5:R-:W-:Y:S01]  /*0c40*/  IMAD.IADD R15, R10, 0x1, -R7 ;  /* 0x000000010a0f7824 */ /* 0x020fe200078e0a07 */
[----:B------:R-:W-:Y:S02]  /*0c50*/  IABS R7, R14 ;  /* 0x0000000e00077213 */ /* 0x000fe40000000000 */
[----:B------:R-:W-:Y:S02]  /*0c60*/  IADD3 R47, PT, PT, R12, R16, R47 ;  /* 0x000000100c2f7210 */ /* 0x000fe40007ffe02f */
[----:B------:R-:W-:-:S04]  /*0c70*/  IABS R6, R15 ;  /* 0x0000000f00067213 */ /* 0x000fc80000000000 */
[----:B------:R-:W-:-:S07]  /*0c80*/  IADD3 R47, PT, PT, R6, R7, R47 ;  /* 0x00000007062f7210 */ /* 0x000fce0007ffe02f */
.L_x_4:
[----:B------:R-:W-:Y:S05]  /*0c90*/  BRA.U !UP1, `(.L_x_3) ;  /* 0x0000000109b47547 */ /* 0x000fea000b800000 */
[----:B------:R-:W-:Y:S02]  /*0ca0*/  UISETP.NE.AND UP0, UPT, UR6, 0x1, UPT ;  /* 0x000000010600788c */ /* 0x000fe4000bf05270 */
[----:B------:R-:W-:-:S04]  /*0cb0*/  ULOP3.LUT UR5, UR11, 0x1, URZ, 0xc0, !UPT ;  /* 0x000000010b057892 */ /* 0x000fc8000f8ec0ff */
[----:B------:R-:W-:-:S03]  /*0cc0*/  UISETP.NE.U32.AND UP1, UPT, UR5, 0x1, UPT ;  /* 0x000000010500788c */ /* 0x000fc6000bf25070 */
[----:B------:R-:W-:Y:S08]  /*0cd0*/  BRA.U !UP0, `(.L_x_5) ;  /* 0x0000000108647547 */ /* 0x000ff0000b800000 */
        /* <DEDUP_REMOVED lines=9> */
[----:B------:R-:W-:Y:S02]  /*0d70*/  IMAD.IADD R19, R17, 0x1, R12 ;  /* 0x0000000111137824 */ /* 0x000fe400078e020c */
[----:B---3--:R-:W-:-:S04]  /*0d80*/  IMAD.WIDE.U32 R12, R13, 0x4, R10 ;  /* 0x000000040d0c7825 */ /* 0x008fc800078e000a */
[----:B------:R-:W-:Y:S02]  /*0d90*/  IMAD.WIDE.U32 R14, R15, 0x4, R10 ;  /* 0x000000040f0e7825 */ /* 0x000fe400078e000a */
[----:B------:R-:W2:Y:S02]  /*0da0*/  LDG.E R12, desc[UR8][R12.64] ;  /* 0x000000080c0c7981 */ /* 0x000ea4000c1e1900 */
[--C-:B----4-:R-:W-:Y:S02]  /*0db0*/  IMAD.WIDE.U32 R10, R17, 0x4, R6.reuse ;  /* 0x00000004110a7825 */ /* 0x110fe400078e0006 */
[----:B------:R-:W3:Y:S02]  /*0dc0*/  LDG.E R14, desc[UR8][R14.64] ;  /* 0x000000080e0e7981 */ /* 0x000ee4000c1e1900 */
[----:B------:R-:W-:Y:S02]  /*0dd0*/  IMAD.WIDE.U32 R6, R19, 0x4, R6 ;  /* 0x0000000413067825 */ /* 0x000fe400078e0006 */
[----:B------:R-:W2:Y:S04]  /*0de0*/  LDG.E R11, desc[UR8][R10.64] ;  /* 0x000000080a0b7981 */ /* 0x000ea8000c1e1900 */
[----:B------:R-:W3:Y:S01]  /*0df0*/  LDG.E R7, desc[UR8][R6.64] ;  /* 0x0000000806077981 */ /* 0x000ee2000c1e1900 */
[----:B------:R-:W-:Y:S01]  /*0e00*/  UIADD3 UR4, UPT, UPT, UR4, 0x2, URZ ;  /* 0x0000000204047890 */ /* 0x000fe2000fffe0ff */
[----:B--2---:R-:W-:-:S02]  /*0e10*/  IMAD.IADD R16, R12, 0x1, -R11 ;  /* 0x000000010c107824 */ /* 0x004fc400078e0a0b */
[----:B---3--:R-:W-:-:S03]  /*0e20*/  IMAD.IADD R17, R14, 0x1, -R7 ;  /* 0x000000010e117824 */ /* 0x008fc600078e0a07 */
[----:B------:R-:W-:Y:S02]  /*0e30*/  IABS R18, R16 ;  /* 0x0000001000127213 */ /* 0x000fe40000000000 */
[----:B------:R-:W-:-:S03]  /*0e40*/  IABS R16, R17 ;  /* 0x0000001100107213 */ /* 0x000fc60000000000 */
[----:B------:R-:W-:-:S05]  /*0e50*/  IMAD.MOV.U32 R17, RZ, RZ, R18 ;  /* 0x000000ffff117224 */ /* 0x000fca00078e0012 */
[----:B------:R-:W-:-:S07]  /*0e60*/  IADD3 R47, PT, PT, R16, R17, R47 ;  /* 0x00000011102f7210 */ /* 0x000fce0007ffe02f */
.L_x_5:
[----:B------:R-:W-:Y:S05]  /*0e70*/  BRA.U UP1, `(.L_x_3) ;  /* 0x00000001013c7547 */ /* 0x000fea000b800000 */
[----:B------:R-:W1:Y:S01]  /*0e80*/  LDCU UR5, c[0x0][0x398] ;  /* 0x00007300ff0577ac */ /* 0x000e620008000800 */
[----:B------:R-:W2:Y:S08]  /*0e90*/  LDC R12, c[0x0][0x3a8] ;  /* 0x0000ea00ff0c7b82 */ /* 0x000eb00000000800 */
[----:B------:R-:W3:Y:S08]  /*0ea0*/  LDC.64 R6, c[0x0][0x388] ;  /* 0x0000e200ff067b82 */ /* 0x000ef00000000a00 */
[----:B------:R-:W4:Y:S01]  /*0eb0*/  LDC.64 R10, c[0x0][0x390] ;  /* 0x0000e400ff0a7b82 */ /* 0x000f220000000a00 */
[----:B-1----:R-:W-:-:S06]  /*0ec0*/  UIADD3 UR4, UPT, UPT, UR4, UR5, URZ ;  /* 0x0000000504047290 */ /* 0x002fcc000fffe0ff */
[----:B------:R-:W-:Y:S01]  /*0ed0*/  IADD3 R8, PT, PT, R8, UR4, RZ ;  /* 0x0000000408087c10 */ /* 0x000fe2000fffe0ff */
[----:B--2---:R-:W-:-:S04]  /*0ee0*/  IMAD R9, R12, UR4, R9 ;  /* 0x000000040c097c24 */ /* 0x004fc8000f8e0209 */
[----:B------:R-:W-:Y:S02]  /*0ef0*/  IMAD R5, R8, R12, R5 ;  /* 0x0000000c08057224 */ /* 0x000fe400078e0205 */
[----:B---3--:R-:W-:-:S06]  /*0f00*/  IMAD.WIDE.U32 R6, R9, 0x4, R6 ;  /* 0x0000000409067825 */ /* 0x008fcc00078e0006 */
[----:B------:R-:W2:Y:S01]  /*0f10*/  LDG.E R6, desc[UR8][R6.64] ;  /* 0x0000000806067981 */ /* 0x000ea2000c1e1900 */
[----:B----4-:R-:W-:-:S06]  /*0f20*/  IMAD.WIDE.U32 R8, R5, 0x4, R10 ;  /* 0x0000000405087825 */ /* 0x010fcc00078e000a */
[----:B------:R-:W2:Y:S02]  /*0f30*/  LDG.E R9, desc[UR8][R8.64] ;  /* 0x0000000808097981 */ /* 0x000ea4000c1e1900 */
[----:B--2---:R-:W-:-:S05]  /*0f40*/  IMAD.IADD R5, R6, 0x1, -R9 ;  /* 0x0000000106057824 */ /* 0x004fca00078e0a09 */
[----:B------:R-:W-:-:S05]  /*0f50*/  IABS R10, R5 ;  /* 0x00000005000a7213 */ /* 0x000fca0000000000 */
[----:B------:R-:W-:-:S07]  /*0f60*/  IMAD.IADD R47, R47, 0x1, R10 ;  /* 0x000000012f2f7824 */ /* 0x000fce00078e020a */
.L_x_3:
[----:B------:R1:W-:Y:S02]  /*0f70*/  STS [R2], R47 ;  /* 0x0000002f02007388 */ /* 0x0003e40000000800 */
.L_x_0:
[----:B------:R-:W2:Y:S01]  /*0f80*/  S2R R8, SR_TID.X ;  /* 0x0000000000087919 */ /* 0x000ea20000002100 */
[----:B------:R-:W3:Y:S01]  /*0f90*/  LDCU UR4, c[0x0][0x360] ;  /* 0x00006c00ff0477ac */ /* 0x000ee20008000800 */
[----:B------:R-:W4:Y:S01]  /*0fa0*/  S2R R11, SR_TID.Y ;  /* 0x00000000000b7919 */ /* 0x000f220000002200 */
[----:B---3--:R-:W-:Y:S01]  /*0fb0*/  UISETP.GE.U32.AND UP0, UPT, UR4, 0x2, UPT ;  /* 0x000000020400788c */ /* 0x008fe2000bf06070 */
[C---:B--2---:R-:W-:Y:S02]  /*0fc0*/  ISETP.NE.AND P2, PT, R8.reuse, RZ, PT ;  /* 0x000000ff0800720c */ /* 0x044fe40003f45270 */
[----:B----4-:R-:W-:-:S06]  /*0fd0*/  LOP3.LUT P0, RZ, R8, R11, RZ, 0xfc, !PT ;  /* 0x0000000b08ff7212 */ /* 0x010fcc000780fcff */
[----:B------:R-:W-:Y:S07]  /*0fe0*/  BRA.U !UP0, `(.L_x_6) ;  /* 0x0000000108307547 */ /* 0x000fee000b800000 */
[----:B------:R-:W-:-:S07]  /*0ff0*/  IMAD.U32 R5, RZ, RZ, UR4 ;  /* 0x00000004ff057e24 */ /* 0x000fce000f8e00ff */
.L_x_7:
[----:B------:R-:W-:-:S04]  /*1000*/  SHF.R.U32.HI R9, RZ, 0x1, R5 ;  /* 0x00000001ff097819 */ /* 0x000fc80000011605 */
[----:B------:R-:W-:-:S13]  /*1010*/  ISETP.GE.U32.AND P1, PT, R8, R9, PT ;  /* 0x000000090800720c */ /* 0x000fda0003f26070 */
[----:B------:R-:W-:Y:S01]  /*1020*/  @!P1 IMAD R6, R9, 0x4, R2 ;  /* 0x0000000409069824 */ /* 0x000fe200078e0202 */
[----:B------:R-:W-:Y:S05]  /*1030*/  @!P1 LDS R7, [R2] ;  /* 0x0000000002079984 */ /* 0x000fea0000000800 */
[----:B------:R-:W2:Y:S02]  /*1040*/  @!P1 LDS R6, [R6] ;  /* 0x0000000006069984 */ /* 0x000ea40000000800 */
[----:B--2---:R-:W-:-:S05]  /*1050*/  @!P1 IMAD.IADD R7, R6, 0x1, R7 ;  /* 0x0000000106079824 */ /* 0x004fca00078e0207 */
[----:B------:R2:W-:Y:S01]  /*1060*/  @!P1 STS [R2], R7 ;  /* 0x0000000702009388 */ /* 0x0005e20000000800 */
[----:B------:R-:W-:Y:S01]  /*1070*/  BAR.SYNC.DEFER_BLOCKING 0x0 ;  /* 0x0000000000007b1d */ /* 0x000fe20000010000 */
[----:B------:R-:W-:Y:S01]  /*1080*/  ISETP.GT.U32.AND P1, PT, R5, 0x3, PT ;  /* 0x000000030500780c */ /* 0x000fe20003f24070 */
[----:B------:R-:W-:-:S12]  /*1090*/  IMAD.MOV.U32 R5, RZ, RZ, R9 ;  /* 0x000000ffff057224 */ /* 0x000fd800078e0009 */
[----:B--2---:R-:W-:Y:S05]  /*10a0*/  @P1 BRA `(.L_x_7) ;  /* 0xfffffffc00d41947 */ /* 0x004fea000383ffff */
.L_x_6:
[----:B------:R-:W-:Y:S06]  /*10b0*/  BAR.SYNC.DEFER_BLOCKING 0x0 ;  /* 0x0000000000007b1d */ /* 0x000fec0000010000 */
[----:B------:R-:W-:Y:S04]  /*10c0*/  BSSY.RECONVERGENT B0, `(.L_x_8) ;  /* 0x0000010000007945 */ /* 0x000fe80003800200 */
[----:B------:R-:W-:Y:S05]  /*10d0*/  @P2 BRA `(.L_x_9) ;  /* 0x0000000000382947 */ /* 0x000fea0003800000 */
[----:B------:R-:W2:Y:S01]  /*10e0*/  S2UR UR5, SR_CgaCtaId ;  /* 0x00000000000579c3 */ /* 0x000ea20000008800 */
[----:B------:R-:W-:Y:S01]  /*10f0*/  UMOV UR4, 0x400 ;  /* 0x0000040000047882 */ /* 0x000fe20000000000 */
[----:B------:R-:W3:Y:S02]  /*1100*/  LDCU UR7, c[0x0][0x3b8] ;  /* 0x00007700ff0777ac */ /* 0x000ee40008000800 */
[----:B---3--:R-:W-:Y:S01]  /*1110*/  VIADD R6, R3, -UR7 ;  /* 0x8000000703067c36 */ /* 0x008fe20008000000 */
[----:B--2---:R-:W-:Y:S02]  /*1120*/  ULEA UR6, UR5, UR4, 0x18 ;  /* 0x0000000405067291 */ /* 0x004fe4000f8ec0ff */
[----:B------:R-:W-:-:S04]  /*1130*/  UIADD3 UR4, UPT, UPT, UR4, 0x1000, URZ ;  /* 0x0000100004047890 */ /* 0x000fc8000fffe0ff */
[----:B01----:R-:W-:Y:S01]  /*1140*/  LEA R2, R11, UR6, 0x7 ;  /* 0x000000060b027c11 */ /* 0x003fe2000f8e38ff */
[----:B------:R-:W-:-:S04]  /*1150*/  ULEA UR4, UR5, UR4, 0x18 ;  /* 0x0000000405047291 */ /* 0x000fc8000f8ec0ff */
[----:B------:R-:W0:Y:S01]  /*1160*/  LDCU UR6, c[0x0][0x3b8] ;  /* 0x00007700ff0677ac */ /* 0x000e220008000800 */
[----:B------:R-:W1:Y:S01]  /*1170*/  LDS R2, [R2] ;  /* 0x0000000002027984 */ /* 0x000e620000000800 */
[----:B------:R-:W-:Y:S01]  /*1180*/  LEA R5, R11, UR4, 0x4 ;  /* 0x000000040b057c11 */ /* 0x000fe2000f8e20ff */
[----:B0-----:R-:W-:-:S05]  /*1190*/  VIADD R7, R4, -UR6 ;  /* 0x8000000604077c36 */ /* 0x001fca0008000000 */
[----:B------:R2:W-:Y:S04]  /*11a0*/  STS.64 [R5], R6 ;  /* 0x0000000605007388 */ /* 0x0005e80000000a00 */
[----:B-1----:R2:W-:Y:S02]  /*11b0*/  STS [R5+0x8], R2 ;  /* 0x0000080205007388 */ /* 0x0025e40000000800 */
.L_x_9:
[----:B------:R-:W-:Y:S05]  /*11c0*/  BSYNC.RECONVERGENT B0 ;  /* 0x0000000000007941 */ /* 0x000fea0003800200 */
.L_x_8:
[----:B------:R-:W-:Y:S06]  /*11d0*/  BAR.SYNC.DEFER_BLOCKING 0x0 ;  /* 0x0000000000007b1d */ /* 0x000fec0000010000 */
[----:B------:R-:W-:Y:S05]  /*11e0*/  @P0 EXIT ;  /* 0x000000000000094d */ /* 0x000fea0003800000 */
[----:B------:R-:W3:Y:S01]  /*11f0*/  S2UR UR5, SR_CgaCtaId ;  /* 0x00000000000579c3 */ /* 0x000ee20000008800 */
[----:B------:R-:W-:Y:S01]  /*1200*/  UMOV UR4, 0x400 ;  /* 0x0000040000047882 */ /* 0x000fe20000000000 */
[----:B------:R-:W-:Y:S01]  /*1210*/  IMAD R3, R3, 0x4, R0 ;  /* 0x0000000403037824 */ /* 0x000fe200078e0200 */
[----:B---3--:R-:W-:-:S09]  /*1220*/  ULEA UR4, UR5, UR4, 0x18 ;  /* 0x0000000405047291 */ /* 0x008fd2000f8ec0ff */
[----:B------:R-:W-:Y:S04]  /*1230*/  LDS.128 R36, [UR4+0x1000] ;  /* 0x00100004ff247984 */ /* 0x000fe80008000c00 */
[----:B------:R-:W3:Y:S04]  /*1240*/  LDS.128 R16, [UR4+0x1010] ;  /* 0x00101004ff107984 */ /* 0x000ee80008000c00 */
[----:B------:R-:W4:Y:S04]  /*1250*/  LDS.128 R12, [UR4+0x1020] ;  /* 0x00102004ff0c7984 */ /* 0x000f280008000c00 */
[----:B--2---:R-:W2:Y:S04]  /*1260*/  LDS.128 R4, [UR4+0x1030] ;  /* 0x00103004ff047984 */ /* 0x004ea80008000c00 */
[----:B------:R-:W5:Y:S04]  /*1270*/  LDS.128 R24, [UR4+0x1040] ;  /* 0x00104004ff187984 */ /* 0x000f680008000c00 */
[----:B------:R-:W0:Y:S04]  /*1280*/  LDS.128 R8, [UR4+0x1050] ;  /* 0x00105004ff087984 */ /* 0x000e280008000c00 */
[----:B------:R-:W0:Y:S04]  /*1290*/  LDS.128 R32, [UR4+0x1060] ;  /* 0x00106004ff207984 */ /* 0x000e280008000c00 */
[----:B------:R-:W0:Y:S04]  /*12a0*/  LDS.128 R20, [UR4+0x1070] ;  /* 0x00107004ff147984 */ /* 0x000e280008000c00 */
[----:B-1----:R-:W1:Y:S04]  /*12b0*/  LDS.128 R44, [UR4+0x1080] ;  /* 0x00108004ff2c7984 */ /* 0x002e680008000c00 */
[----:B------:R-:W1:Y:S04]  /*12c0*/  LDS.128 R28, [UR4+0x1090] ;  /* 0x00109004ff1c7984 */ /* 0x000e680008000c00 */
[----:B------:R-:W1:Y:S01]  /*12d0*/  LDS.128 R40, [UR4+0x10a0] ;  /* 0x0010a004ff287984 */ /* 0x000e620008000c00 */
[----:B---3--:R-:W-:-:S02]  /*12e0*/  VIMNMX R19, PT, PT, R38, R18, PT ;  /* 0x0000001226137248 */ /* 0x008fc40003fe0100 */
[----:B------:R-:W-:Y:S02]  /*12f0*/  ISETP.GE.AND P0, PT, R18, R38, PT ;  /* 0x000000261200720c */ /* 0x000fe40003f06270 */
[----:B----4-:R-:W-:Y:S02]  /*1300*/  ISETP.GE.AND P1, PT, R14, R19, PT ;  /* 0x000000130e00720c */ /* 0x010fe40003f26270 */
[----:B------:R-:W-:-:S04]  /*1310*/  VIMNMX R15, PT, PT, R19, R14, PT ;  /* 0x0000000e130f7248 */ /* 0x000fc80003fe0100 */
[----:B--2---:R-:W-:-:S04]  /*1320*/  VIMNMX R7, PT, PT, R15, R6, PT ;  /* 0x000000060f077248 */ /* 0x004fc80003fe0100 */
[----:B-----5:R-:W-:Y:S02]  /*1330*/  ISETP.GE.AND P2, PT, R26, R7, PT ;  /* 0x000000071a00720c */ /* 0x020fe40003f46270 */
[----:B------:R-:W-:Y:S02]  /*1340*/  VIMNMX R7, PT, PT, R7, R26, PT ;  /* 0x0000001a07077248 */ /* 0x000fe40003fe0100 */
[----:B------:R-:W-:Y:S02]  /*1350*/  @P1 SEL R13, R17, R37, !P0 ;  /* 0x00000025110d1207 */ /* 0x000fe40004000000 */
[----:B------:R-:W-:Y:S02]  /*1360*/  @P1 SEL R12, R16, R36, !P0 ;  /* 0x00000024100c1207 */ /* 0x000fe40004000000 */
[----:B------:R-:W2:Y:S01]  /*1370*/  LDS.128 R36, [UR4+0x10b0] ;  /* 0x0010b004ff247984 */ /* 0x000ea20008000c00 */
[----:B0-----:R-:W-:Y:S02]  /*1380*/  VIMNMX R11, PT, PT, R7, R10, PT ;  /* 0x0000000a070b7248 */ /* 0x001fe40003fe0100 */
[----:B------:R-:W-:Y:S01]  /*1390*/  ISETP.GE.AND P1, PT, R6, R15, PT ;  /* 0x0000000f0600720c */ /* 0x000fe20003f26270 */
[----:B------:R-:W0:Y:S01]  /*13a0*/  LDS.128 R16, [UR4+0x10c0] ;  /* 0x0010c004ff107984 */ /* 0x000e220008000c00 */
[----:B------:R-:W-:-:S02]  /*13b0*/  ISETP.GE.AND P3, PT, R34, R11, PT ;  /* 0x0000000b2200720c */ /* 0x000fc40003f66270 */
[----:B------:R-:W-:Y:S02]  /*13c0*/  VIMNMX R11, PT, PT, R11, R34, PT ;  /* 0x000000220b0b7248 */ /* 0x000fe40003fe0100 */
[----:B------:R-:W-:Y:S02]  /*13d0*/  @P2 SEL R25, R5, R13, !P1 ;  /* 0x0000000d05192207 */ /* 0x000fe40004800000 */
[----:B------:R-:W-:Y:S02]  /*13e0*/  @P2 SEL R24, R4, R12, !P1 ;  /* 0x0000000c04182207 */ /* 0x000fe40004800000 */
[----:B------:R-:W-:Y:S01]  /*13f0*/  VIMNMX R23, PT, PT, R11, R22, PT ;  /* 0x000000160b177248 */ /* 0x000fe20003fe0100 */
[----:B------:R-:W-:Y:S01]  /*1400*/  LDS.128 R12, [UR4+0x10e0] ;  /* 0x0010e004ff0c7984 */ /* 0x000fe20008000c00 */
[----:B------:R-:W-:Y:S02]  /*1410*/  ISETP.GE.AND P1, PT, R10, R7, PT ;  /* 0x000000070a00720c */ /* 0x000fe40003f26270 */
[----:B-1----:R-:W-:Y:S01]  /*1420*/  ISETP.GE.AND P0, PT, R46, R23, PT ;  /* 0x000000172e00720c */ /* 0x002fe20003f06270 */
[----:B------:R-:W1:Y:S01]  /*1430*/  LDS.128 R4, [UR4+0x10d0] ;  /* 0x0010d004ff047984 */ /* 0x000e620008000c00 */
[----:B------:R-:W-:-:S02]  /*1440*/  VIMNMX R23, PT, PT, R23, R46, PT ;  /* 0x0000002e17177248 */ /* 0x000fc40003fe0100 */
[----:B------:R-:W-:Y:S02]  /*1450*/  ISETP.GE.AND P2, PT, R22, R11, PT ;  /* 0x0000000b1600720c */ /* 0x000fe40003f46270 */
[----:B------:R-:W-:Y:S02]  /*1460*/  @P3 SEL R33, R9, R25, !P1 ;  /* 0x0000001909213207 */ /* 0x000fe40004800000 */
[----:B------:R-:W-:Y:S02]  /*1470*/  @P3 SEL R32, R8, R24, !P1 ;  /* 0x0000001808203207 */ /* 0x000fe40004800000 */
[----:B------:R-:W-:Y:S01]  /*1480*/  VIMNMX R31, PT, PT, R23, R30, PT ;  /* 0x0000001e171f7248 */ /* 0x000fe20003fe0100 */
[----:B------:R-:W3:Y:S02]  /*1490*/  LDS.128 R8, [UR4+0x10f0] ;  /* 0x0010f004ff087984 */ /* 0x000ee40008000c00 */
[----:B------:R-:W-:Y:S02]  /*14a0*/  @P0 SEL R45, R21, R33, !P2 ;  /* 0x00000021152d0207 */ /* 0x000fe40005000000 */
[----:B------:R-:W4:Y:S01]  /*14b0*/  LDS.128 R24, [UR4+0x1100] ;  /* 0x00110004ff187984 */ /* 0x000f220008000c00 */
[----:B------:R-:W-:-:S02]  /*14c0*/  ISETP.GE.AND P1, PT, R42, R31, PT ;  /* 0x0000001f2a00720c */ /* 0x000fc40003f26270 */
[----:B------:R-:W-:Y:S02]  /*14d0*/  @P0 SEL R44, R20, R32, !P2 ;  /* 0x00000020142c0207 */ /* 0x000fe40005000000 */
[----:B------:R-:W-:Y:S01]  /*14e0*/  ISETP.GE.AND P0, PT, R30, R23, PT ;  /* 0x000000171e00720c */ /* 0x000fe20003f06270 */
[----:B------:R-:W-:Y:S01]  /*14f0*/  LDS.128 R32, [UR4+0x1120] ;  /* 0x00112004ff207984 */ /* 0x000fe20008000c00 */
[----:B------:R-:W-:-:S03]  /*1500*/  VIMNMX R31, PT, PT, R31, R42, PT ;  /* 0x0000002a1f1f7248 */ /* 0x000fc60003fe0100 */
[----:B------:R-:W5:Y:S01]  /*1510*/  LDS.128 R20, [UR4+0x1110] ;  /* 0x00111004ff147984 */ /* 0x000f620008000c00 */
[----:B--2---:R-:W-:-:S03]  /*1520*/  VIMNMX R39, PT, PT, R31, R38, PT ;  /* 0x000000261f277248 */ /* 0x004fc60003fe0100 */
[----:B------:R-:W-:Y:S02]  /*1530*/  @P1 SEL R41, R29, R45, !P0 ;  /* 0x0000002d1d291207 */ /* 0x000fe40004000000 */
[----:B------:R-:W-:Y:S02]  /*1540*/  @P1 SEL R40, R28, R44, !P0 ;  /* 0x0000002c1c281207 */ /* 0x000fe40004000000 */
[----:B------:R-:W-:Y:S01]  /*1550*/  ISETP.GE.AND P0, PT, R38, R31, PT ;  /* 0x0000001f2600720c */ /* 0x000fe20003f06270 */
[----:B------:R-:W-:Y:S01]  /*1560*/  LDS.128 R44, [UR4+0x1140] ;  /* 0x00114004ff2c7984 */ /* 0x000fe20008000c00 */
[----:B0-----:R-:W-:Y:S02]  /*1570*/  ISETP.GE.AND P2, PT, R18, R39, PT ;  /* 0x000000271200720c */ /* 0x001fe40003f46270 */
[----:B------:R-:W-:Y:S01]  /*1580*/  VIMNMX R39, PT, PT, R39, R18, PT ;  /* 0x0000001227277248 */ /* 0x000fe20003fe0100 */
[----:B------:R-:W0:Y:S03]  /*1590*/  LDS.128 R28, [UR4+0x1130] ;  /* 0x00113004ff1c7984 */ /* 0x000e260008000c00 */
[----:B-1----:R-:W-:-:S04]  /*15a0*/  VIMNMX R19, PT, PT, R39, R6, PT ;  /* 0x0000000627137248 */ /* 0x002fc80003fe0100 */
[----:B------:R-:W-:Y:S02]  /*15b0*/  ISETP.GE.AND P1, PT, R14, R19, PT ;  /* 0x000000130e00720c */ /* 0x000fe40003f26270 */
[----:B------:R-:W-:Y:S02]  /*15c0*/  VIMNMX R7, PT, PT, R19, R14, PT ;  /* 0x0000000e13077248 */ /* 0x000fe40003fe0100 */
[----:B------:R-:W-:Y:S02]  /*15d0*/  @P2 SEL R17, R37, R41, !P0 ;  /* 0x0000002925112207 */ /* 0x000fe40004000000 */
[----:B------:R-:W-:Y:S02]  /*15e0*/  @P2 SEL R16, R36, R40, !P0 ;  /* 0x0000002824102207 */ /* 0x000fe40004000000 */
[----:B------:R-:W1:Y:S01]  /*15f0*/  LDS.128 R40, [UR4+0x1150] ;  /* 0x00115004ff287984 */ /* 0x000e620008000c00 */
[----:B---3--:R-:W-:Y:S02]  /*1600*/  VIMNMX R15, PT, PT, R7, R10, PT ;  /* 0x0000000a070f7248 */ /* 0x008fe40003fe0100 */
[----:B------:R-:W-:-:S02]  /*1610*/  ISETP.GE.AND P0, PT, R6, R39, PT ;  /* 0x000000270600720c */ /* 0x000fc40003f06270 */
[----:B------:R-:W2:Y:S01]  /*1620*/  LDS.128 R36, [UR4+0x1160] ;  /* 0x00116004ff247984 */ /* 0x000ea20008000c00 */
[----:B----4-:R-:W-:Y:S02]  /*1630*/  ISETP.GE.AND P2, PT, R26, R15, PT ;  /* 0x0000000f1a00720c */ /* 0x010fe40003f46270 */
[----:B------:R-:W-:Y:S02]  /*1640*/  VIMNMX R15, PT, PT, R15, R26, PT ;  /* 0x0000001a0f0f7248 */ /* 0x000fe40003fe0100 */
[----:B------:R-:W-:Y:S02]  /*1650*/  @P1 SEL R13, R5, R17, !P0 ;  /* 0x00000011050d1207 */ /* 0x000fe40004000000 */
[----:B-----5:R-:W-:Y:S02]  /*1660*/  VIMNMX R5, PT, PT, R15, R22, PT ;  /* 0x000000160f057248 */ /* 0x020fe40003fe0100 */
[----:B------:R-:W-:Y:S02]  /*1670*/  @P1 SEL R12, R4, R16, !P0 ;  /* 0x00000010040c1207 */ /* 0x000fe40004000000 */
[----:B------:R-:W-:-:S02]  /*1680*/  VIMNMX R17, PT, PT, R5, R34, PT ;  /* 0x0000002205117248 */ /* 0x000fc40003fe0100 */
[----:B------:R-:W-:Y:S02]  /*1690*/  ISETP.GE.AND P0, PT, R10, R7, PT ;  /* 0x000000070a00720c */ /* 0x000fe40003f06270 */
[----:B------:R-:W-:Y:S02]  /*16a0*/  ISETP.GE.AND P1, PT, R34, R5, PT ;  /* 0x000000052200720c */ /* 0x000fe40003f26270 */
[----:B------:R-:W3:Y:S01]  /*16b0*/  LDS.128 R4, [UR4+0x1170] ;  /* 0x00117004ff047984 */ /* 0x000ee20008000c00 */
[----:B------:R-:W-:Y:S02]  /*16c0*/  @P2 SEL R25, R9, R13, !P0 ;  /* 0x0000000d09192207 */ /* 0x000fe40004000000 */
[----:B------:R-:W-:Y:S02]  /*16d0*/  @P2 SEL R24, R8, R12, !P0 ;  /* 0x0000000c08182207 */ /* 0x000fe40004000000 */
[----:B0-----:R-:W-:Y:S01]  /*16e0*/  VIMNMX R27, PT, PT, R17, R30, PT ;  /* 0x0000001e111b7248 */ /* 0x001fe20003fe0100 */
[----:B------:R-:W0:Y:S01]  /*16f0*/  LDS.128 R8, [UR4+0x1180] ;  /* 0x00118004ff087984 */ /* 0x000e220008000c00 */
[----:B------:R-:W-:-:S02]  /*1700*/  ISETP.GE.AND P0, PT, R22, R15, PT ;  /* 0x0000000f1600720c */ /* 0x000fc40003f06270 */
[----:B------:R-:W-:Y:S01]  /*1710*/  ISETP.GE.AND P3, PT, R46, R27, PT ;  /* 0x0000001b2e00720c */ /* 0x000fe20003f66270 */
[----:B------:R-:W4:Y:S01]  /*1720*/  LDS.128 R12, [UR4+0x1190] ;  /* 0x00119004ff0c7984 */ /* 0x000f220008000c00 */
[----:B------:R-:W-:Y:S02]  /*1730*/  ISETP.GE.AND P2, PT, R30, R17, PT ;  /* 0x000000111e00720c */ /* 0x000fe40003f46270 */
[----:B------:R-:W-:Y:S01]  /*1740*/  @P1 SEL R33, R21, R25, !P0 ;  /* 0x0000001915211207 */ /* 0x000fe20004000000 */
[----:B------:R-:W5:Y:S01]  /*1750*/  LDS.128 R16, [UR4+0x11a0] ;  /* 0x0011a004ff107984 */ /* 0x000f620008000c00 */
[----:B------:R-:W-:Y:S02]  /*1760*/  @P1 SEL R32, R20, R24, !P0 ;  /* 0x0000001814201207 */ /* 0x000fe40004000000 */
[----:B------:R-:W-:Y:S01]  /*1770*/  VIMNMX R31, PT, PT, R27, R46, PT ;  /* 0x0000002e1b1f7248 */ /* 0x000fe20003fe0100 */
[----:B------:R-:W5:Y:S03]  /*1780*/  LDS.128 R20, [UR4+0x11b0] ;  /* 0x0011b004ff147984 */ /* 0x000f660008000c00 */
[----:B-1----:R-:W-:Y:S01]  /*1790*/  ISETP.GE.AND P0, PT, R42, R31, PT ;  /* 0x0000001f2a00720c */ /* 0x002fe20003f06270 */
[----:B------:R-:W1:Y:S01]  /*17a0*/  LDS.128 R24, [UR4+0x11c0] ;  /* 0x0011c004ff187984 */ /* 0x000e620008000c00 */
[----:B------:R-:W-:-:S02]  /*17b0*/  @P3 SEL R45, R29, R33, !P2 ;  /* 0x000000211d2d3207 */ /* 0x000fc40005000000 */
[----:B------:R-:W-:Y:S02]  /*17c0*/  VIMNMX R33, PT, PT, R31, R42, PT ;  /* 0x0000002a1f217248 */ /* 0x000fe40003fe0100 */
[----:B------:R-:W-:Y:S02]  /*17d0*/  @P3 SEL R44, R28, R32, !P2 ;  /* 0x000000201c2c3207 */ /* 0x000fe40005000000 */
[----:B------:R-:W1:Y:S01]  /*17e0*/  LDS.128 R28, [UR4+0x11d0] ;  /* 0x0011d004ff1c7984 */ /* 0x000e620008000c00 */
[----:B--2---:R-:W-:Y:S02]  /*17f0*/  ISETP.GE.AND P1, PT, R38, R33, PT ;  /* 0x000000212600720c */ /* 0x004fe40003f26270 */
[----:B------:R-:W-:Y:S02]  /*1800*/  VIMNMX R39, PT, PT, R33, R38, PT ;  /* 0x0000002621277248 */ /* 0x000fe40003fe0100 */
[----:B------:R-:W2:Y:S02]  /*1810*/  LDS.128 R32, [UR4+0x11e0] ;  /* 0x0011e004ff207984 */ /* 0x000ea40008000c00 */
[----:B---3--:R-:W-:-:S02]  /*1820*/  VIMNMX R7, PT, PT, R39, R6, PT ;  /* 0x0000000627077248 */ /* 0x008fc40003fe0100 */
[----:B------:R-:W-:-:S05]  /*1830*/  ISETP.GE.AND P4, PT, R6, R39, PT ;  /* 0x000000270600720c */ /* 0x000fca0003f86270 */
[----:B------:R-:W-:Y:S02]  /*1840*/  @P1 SEL R37, R41, R45, !P0 ;  /* 0x0000002d29251207 */ /* 0x000fe40004000000 */
[----:B------:R-:W-:Y:S02]  /*1850*/  @P1 SEL R36, R40, R44, !P0 ;  /* 0x0000002c28241207 */ /* 0x000fe40004000000 */
[----:B------:R-:W3:Y:S01]  /*1860*/  LDS.128 R40, [UR4+0x11f0] ;  /* 0x0011f004ff287984 */ /* 0x000ee20008000c00 */
[----:B0-----:R-:W-:Y:S02]  /*1870*/  VIMNMX R11, PT, PT, R7, R10, PT ;  /* 0x0000000a070b7248 */ /* 0x001fe40003fe0100 */
[----:B------:R-:W-:Y:S02]  /*1880*/  ISETP.GE.AND P5, PT, R10, R7, PT ;  /* 0x000000070a00720c */ /* 0x000fe40003fa6270 */
[----:B----4-:R-:W-:Y:S02]  /*1890*/  VIMNMX R7, PT, PT, R11, R14, PT ;  /* 0x0000000e0b077248 */ /* 0x010fe40003fe0100 */
[----:B------:R-:W-:-:S02]  /*18a0*/  ISETP.GE.AND P2, PT, R14, R11, PT ;  /* 0x0000000b0e00720c */ /* 0x000fc40003f46270 */
[----:B-----5:R-:W-:Y:S02]  /*18b0*/  VIMNMX R15, PT, PT, R7, R18, PT ;  /* 0x00000012070f7248 */ /* 0x020fe40003fe0100 */
[----:B------:R-:W-:Y:S02]  /*18c0*/  ISETP.GE.AND P3, PT, R18, R7, PT ;  /* 0x000000071200720c */ /* 0x000fe40003f66270 */
[----:B------:R-:W-:Y:S01]  /*18d0*/  VIMNMX R11, PT, PT, R15, R22, PT ;  /* 0x000000160f0b7248 */ /* 0x000fe20003fe0100 */
[----:B------:R-:W0:Y:S02]  /*18e0*/  LDC.64 R6, c[0x0][0x3c8] ;  /* 0x0000f200ff067b82 */ /* 0x000e240000000a00 */
[----:B------:R-:W-:Y:S02]  /*18f0*/  @P5 SEL R8, R4, R36, !P4 ;  /* 0x0000002404085207 */ /* 0x000fe40006000000 */
[----:B-1----:R-:W-:Y:S02]  /*1900*/  VIMNMX R19, PT, PT, R11, R26, PT ;  /* 0x0000001a0b137248 */ /* 0x002fe40003fe0100 */
[----:B------:R-:W-:-:S02]  /*1910*/  ISETP.GE.AND P1, PT, R26, R11, PT ;  /* 0x0000000b1a00720c */ /* 0x000fc40003f26270 */
[----:B------:R-:W-:Y:S02]  /*1920*/  VIMNMX R11, PT, PT, R19, R30, PT ;  /* 0x0000001e130b7248 */ /* 0x000fe40003fe0100 */
[----:B------:R-:W-:Y:S02]  /*1930*/  @P5 SEL R9, R5, R37, !P4 ;  /* 0x0000002505095207 */ /* 0x000fe40006000000 */
[----:B--2---:R-:W-:Y:S02]  /*1940*/  ISETP.GE.AND P0, PT, R34, R11, PT ;  /* 0x0000000b2200720c */ /* 0x004fe40003f06270 */
[----:B------:R-:W-:Y:S02]  /*1950*/  ISETP.GE.AND P4, PT, R22, R15, PT ;  /* 0x0000000f1600720c */ /* 0x000fe40003f86270 */
[----:B------:R-:W-:Y:S02]  /*1960*/  @P3 SEL R16, R12, R8, !P2 ;  /* 0x000000080c103207 */ /* 0x000fe40005000000 */
[----:B------:R-:W-:-:S02]  /*1970*/  @P3 SEL R17, R13, R9, !P2 ;  /* 0x000000090d113207 */ /* 0x000fc40005000000 */
[----:B------:R-:W-:Y:S02]  /*1980*/  ISETP.GE.AND P2, PT, R30, R19, PT ;  /* 0x000000131e00720c */ /* 0x000fe40003f46270 */
[----:B------:R-:W-:Y:S02]  /*1990*/  @P1 SEL R24, R20, R16, !P4 ;  /* 0x0000001014181207 */ /* 0x000fe40006000000 */
[----:B------:R-:W-:Y:S01]  /*19a0*/  VIMNMX R11, PT, PT, R11, R34, PT ;  /* 0x000000220b0b7248 */ /* 0x000fe20003fe0100 */
[----:B0-----:R-:W-:Y:S01]  /*19b0*/  IMAD.WIDE.U32 R6, R3, 0x10, R6 ;  /* 0x0000001003067825 */ /* 0x001fe200078e0006 */
[----:B------:R-:W-:Y:S02]  /*19c0*/  @P1 SEL R25, R21, R17, !P4 ;  /* 0x0000001115191207 */ /* 0x000fe40006000000 */
[----:B------:R-:W-:Y:S02]  /*19d0*/  @P0 SEL R32, R28, R24, !P2 ;  /* 0x000000181c200207 */ /* 0x000fe40005000000 */
[----:B---3--:R-:W-:-:S02]  /*19e0*/  ISETP.GE.AND P1, PT, R42, R11, PT ;  /* 0x0000000b2a00720c */ /* 0x008fc40003f26270 */
[----:B------:R-:W-:Y:S02]  /*19f0*/  @P0 SEL R33, R29, R25, !P2 ;  /* 0x000000191d210207 */ /* 0x000fe40005000000 */
[----:B------:R-:W-:Y:S02]  /*1a00*/  VIMNMX R11, PT, PT, R11, R42, PT ;  /* 0x0000002a0b0b7248 */ /* 0x000fe40003fe0100 */
[----:B------:R-:W-:Y:S02]  /*1a10*/  SEL R3, R40, R32, !P1 ;  /* 0x0000002028037207 */ /* 0x000fe40004800000 */
[----:B------:R-:W-:Y:S01]  /*1a20*/  SEL R33, R41, R33, !P1 ;  /* 0x0000002129217207 */ /* 0x000fe20004800000 */
[----:B------:R-:W-:Y:S04]  /*1a30*/  STG.E desc[UR8][R6.64+0x8], R11 ;  /* 0x0000080b06007986 */ /* 0x000fe8000c101908 */
[----:B------:R-:W-:Y:S04]  /*1a40*/  STG.E desc[UR8][R6.64], R3 ;  /* 0x0000000306007986 */ /* 0x000fe8000c101908 */
[----:B------:R-:W-:Y:S01]  /*1a50*/  STG.E desc[UR8][R6.64+0x4], R33 ;  /* 0x0000042106007986 */ /* 0x000fe2000c101908 */
[----:B------:R-:W-:Y:S05]  /*1a60*/  EXIT ;  /* 0x000000000000794d */ /* 0x000fea0003800000 */
.L_x_10:
[----:B------:R-:W-:-:S00]  /*1a70*/  BRA `(.L_x_10) ;  /* 0xfffffffc00fc7947 */ /* 0x000fc0000383ffff */
[----:B------:R-:W-:-:S00]  /*1a80*/  NOP ;  /* 0x0000000000007918 */ /* 0x000fc00000000000 */
[----:B------:R-:W-:-:S00]  /*1a90*/  NOP ;  /* 0x0000000000007918 */ /* 0x000fc00000000000 */
[----:B------:R-:W-:-:S00]  /*1aa0*/  NOP ;  /* 0x0000000000007918 */ /* 0x000fc00000000000 */
[----:B------:R-:W-:-:S00]  /*1ab0*/  NOP ;  /* 0x0000000000007918 */ /* 0x000fc00000000000 */
[----:B------:R-:W-:-:S00]  /*1ac0*/  NOP ;  /* 0x0000000000007918 */ /* 0x000fc00000000000 */
[----:B------:R-:W-:-:S00]  /*1ad0*/  NOP ;  /* 0x0000000000007918 */ /* 0x000fc00000000000 */
[----:B------:R-:W-:-:S00]  /*1ae0*/  NOP ;  /* 0x0000000000007918 */ /* 0x000fc00000000000 */
[----:B------:R-:W-:-:S00]  /*1af0*/  NOP ;  /* 0x0000000000007918 */ /* 0x000fc00000000000 */
.L_x_11:


//--------------------- .nv.shared._Z10SAD_kernelP10BestResultPiS1_ii10ParametersS0_ --------------------------
	.section	.nv.shared._Z10SAD_kernelP10BestResultPiS1_ii10ParametersS0_,"aw",@nobits
	.sectionflags	@""
	.align	4
.nv.shared._Z10SAD_kernelP10BestResultPiS1_ii10ParametersS0_:
	.zero		5632


//--------------------- .nv.shared.reserved.0     --------------------------
	.section	.nv.shared.reserved.0,"aw",@nobits
	.weak		__nv_reservedSMEM_offset_0_alias
	.size		__nv_reservedSMEM_offset_0_alias, 0, 64
	.other		__nv_reservedSMEM_offset_0_alias,@"STO_CUDA_RESERVED_SHARED STV_DEFAULT"
__nv_reservedSMEM_offset_0_alias:
	.zero		0
	.zero		64


//--------------------- .nv.constant0._Z10SAD_kernelP10BestResultPiS1_ii10ParametersS0_ --------------------------
	.section	.nv.constant0._Z10SAD_kernelP10BestResultPiS1_ii10ParametersS0_,"a",@progbits
	.sectionflags	@""
	.align	4
.nv.constant0._Z10SAD_kernelP10BestResultPiS1_ii10ParametersS0_:
	.zero		976


//--------------------- SYMBOLS --------------------------

	.type		.nv.reservedSmem.offset0,@object
	.size		.nv.reservedSmem.offset0,0x4
	.type		.nv.reservedSmem.cap,@object
	.size		.nv.reservedSmem.cap,0x4
